//
// Generated by NVIDIA NVVM Compiler
//
// Compiler Build ID: CL-36424714
// Cuda compilation tools, release 13.0, V13.0.88
// Based on NVVM 20.0.0
//

.version 9.0
.target sm_100
.address_size 64

	// .globl	_Z5loop1jjP8mblock_tPKS_PK8matrix_t
.extern .func __assertfail
(
	.param .b64 __assertfail_param_0,
	.param .b64 __assertfail_param_1,
	.param .b32 __assertfail_param_2,
	.param .b64 __assertfail_param_3,
	.param .b64 __assertfail_param_4
)
;
.global .align 1 .b8 __unnamed_1[64] = {118, 111, 105, 100, 32, 109, 97, 116, 114, 105, 120, 95, 115, 117, 98, 40, 99, 111, 110, 115, 116, 32, 109, 97, 116, 114, 105, 120, 95, 116, 32, 42, 44, 32, 99, 111, 110, 115, 116, 32, 109, 97, 116, 114, 105, 120, 95, 116, 32, 42, 44, 32, 109, 97, 116, 114, 105, 120, 95, 116, 32, 42, 41};
.global .align 1 .b8 __unnamed_2[64] = {118, 111, 105, 100, 32, 109, 97, 116, 114, 105, 120, 95, 109, 117, 108, 40, 99, 111, 110, 115, 116, 32, 109, 97, 116, 114, 105, 120, 95, 116, 32, 42, 44, 32, 99, 111, 110, 115, 116, 32, 109, 97, 116, 114, 105, 120, 95, 116, 32, 42, 44, 32, 109, 97, 116, 114, 105, 120, 95, 116, 32, 42, 41};
.global .align 1 .b8 __unnamed_3[63] = {118, 111, 105, 100, 32, 108, 111, 111, 112, 50, 40, 117, 110, 115, 105, 103, 110, 101, 100, 32, 105, 110, 116, 44, 32, 117, 110, 115, 105, 103, 110, 101, 100, 32, 105, 110, 116, 44, 32, 109, 98, 108, 111, 99, 107, 95, 116, 32, 42, 44, 32, 109, 98, 108, 111, 99, 107, 95, 116, 32, 42, 41};
.global .align 1 .b8 $str$3[27] = {47, 116, 109, 112, 47, 115, 97, 115, 115, 95, 99, 117, 95, 114, 104, 108, 107, 104, 121, 53, 119, 47, 107, 46, 99, 117};
.global .align 1 .b8 $str$4[19] = {97, 45, 62, 115, 105, 122, 101, 32, 61, 61, 32, 98, 45, 62, 115, 105, 122, 101};
.global .align 1 .b8 $str$5[21] = {97, 45, 62, 115, 105, 122, 101, 32, 61, 61, 32, 111, 117, 116, 45, 62, 115, 105, 122, 101};
.global .align 1 .b8 $str$6[22] = {97, 45, 62, 100, 97, 116, 97, 91, 48, 93, 45, 62, 115, 105, 122, 101, 32, 61, 61, 32, 52};

.visible .entry _Z5loop1jjP8mblock_tPKS_PK8matrix_t(
	.param .u32 _Z5loop1jjP8mblock_tPKS_PK8matrix_t_param_0,
	.param .u32 _Z5loop1jjP8mblock_tPKS_PK8matrix_t_param_1,
	.param .u64 .ptr .align 1 _Z5loop1jjP8mblock_tPKS_PK8matrix_t_param_2,
	.param .u64 .ptr .align 1 _Z5loop1jjP8mblock_tPKS_PK8matrix_t_param_3,
	.param .u64 .ptr .align 1 _Z5loop1jjP8mblock_tPKS_PK8matrix_t_param_4
)
{
	.reg .pred 	%p<11>;
	.reg .b16 	%rs<2>;
	.reg .b32 	%r<53>;
	.reg .b32 	%f<5>;
	.reg .b64 	%rd<44>;

	ld.param.u32 	%r22, [_Z5loop1jjP8mblock_tPKS_PK8matrix_t_param_0];
	ld.param.u32 	%r23, [_Z5loop1jjP8mblock_tPKS_PK8matrix_t_param_1];
	ld.param.u64 	%rd11, [_Z5loop1jjP8mblock_tPKS_PK8matrix_t_param_2];
	ld.param.u64 	%rd12, [_Z5loop1jjP8mblock_tPKS_PK8matrix_t_param_3];
	ld.param.u64 	%rd13, [_Z5loop1jjP8mblock_tPKS_PK8matrix_t_param_4];
	cvta.to.global.u64 	%rd1, %rd13;
	mov.u32 	%r24, %ctaid.x;
	mov.u32 	%r1, %ntid.x;
	mov.u32 	%r25, %tid.x;
	mad.lo.s32 	%r26, %r24, %r1, %r25;
	add.s32 	%r27, %r26, %r23;
	add.s32 	%r44, %r27, 1;
	setp.ge.u32 	%p1, %r44, %r22;
	@%p1 bra 	$L__BB0_17;
	cvta.to.global.u64 	%rd2, %rd11;
	cvta.to.global.u64 	%rd3, %rd12;
	mov.u32 	%r28, %nctaid.x;
	mul.lo.s32 	%r3, %r1, %r28;
$L__BB0_2:
	ld.global.u64 	%rd14, [%rd3];
	ld.global.u32 	%r29, [%rd3+8];
	mad.lo.s32 	%r30, %r29, %r44, %r23;
	mul.wide.u32 	%rd15, %r30, 8;
	add.s64 	%rd16, %rd14, %rd15;
	ld.u64 	%rd4, [%rd16];
	ld.global.u64 	%rd17, [%rd2];
	ld.global.u32 	%r31, [%rd2+8];
	mad.lo.s32 	%r32, %r31, %r44, %r23;
	mul.wide.u32 	%rd18, %r32, 8;
	add.s64 	%rd19, %rd17, %rd18;
	ld.u64 	%rd5, [%rd19];
	ld.u32 	%r46, [%rd4+8];
	ld.global.u32 	%r33, [%rd1+8];
	setp.eq.s32 	%p2, %r46, %r33;
	@%p2 bra 	$L__BB0_4;
	mov.u64 	%rd20, $str$4;
	cvta.global.u64 	%rd21, %rd20;
	mov.u64 	%rd22, $str$3;
	cvta.global.u64 	%rd23, %rd22;
	mov.u64 	%rd24, __unnamed_2;
	cvta.global.u64 	%rd25, %rd24;
	{ // callseq 0, 0
	.param .b64 param0;
	st.param.b64 	[param0], %rd21;
	.param .b64 param1;
	st.param.b64 	[param1], %rd23;
	.param .b32 param2;
	st.param.b32 	[param2], 299;
	.param .b64 param3;
	st.param.b64 	[param3], %rd25;
	.param .b64 param4;
	st.param.b64 	[param4], 1;
	call.uni 
	__assertfail, 
	(
	param0, 
	param1, 
	param2, 
	param3, 
	param4
	);
	} // callseq 0
	ld.u32 	%r46, [%rd4+8];
$L__BB0_4:
	ld.u32 	%r34, [%rd5+8];
	setp.eq.s32 	%p3, %r46, %r34;
	@%p3 bra 	$L__BB0_6;
	mov.u64 	%rd26, $str$5;
	cvta.global.u64 	%rd27, %rd26;
	mov.u64 	%rd28, $str$3;
	cvta.global.u64 	%rd29, %rd28;
	mov.u64 	%rd30, __unnamed_2;
	cvta.global.u64 	%rd31, %rd30;
	{ // callseq 1, 0
	.param .b64 param0;
	st.param.b64 	[param0], %rd27;
	.param .b64 param1;
	st.param.b64 	[param1], %rd29;
	.param .b32 param2;
	st.param.b32 	[param2], 300;
	.param .b64 param3;
	st.param.b64 	[param3], %rd31;
	.param .b64 param4;
	st.param.b64 	[param4], 1;
	call.uni 
	__assertfail, 
	(
	param0, 
	param1, 
	param2, 
	param3, 
	param4
	);
	} // callseq 1
	ld.u32 	%r46, [%rd5+8];
$L__BB0_6:
	mul.lo.s32 	%r35, %r46, %r46;
	cvt.u64.u32 	%rd6, %r35;
	setp.eq.s32 	%p4, %r35, 0;
	@%p4 bra 	$L__BB0_9;
	ld.u64 	%rd7, [%rd5];
	shl.b64 	%rd8, %rd6, 2;
	mov.b64 	%rd43, 0;
$L__BB0_8:
	add.s64 	%rd33, %rd7, %rd43;
	mov.b16 	%rs1, 0;
	st.u8 	[%rd33], %rs1;
	add.s64 	%rd43, %rd43, 1;
	setp.lt.u64 	%p5, %rd43, %rd8;
	@%p5 bra 	$L__BB0_8;
$L__BB0_9:
	ld.u32 	%r51, [%rd4+8];
	setp.eq.s32 	%p6, %r51, 0;
	@%p6 bra 	$L__BB0_16;
	mov.b32 	%r48, 0;
$L__BB0_11:
	mov.b32 	%r50, 0;
$L__BB0_12:
	mov.b32 	%r52, 0;
$L__BB0_13:
	ld.u64 	%rd34, [%rd4];
	mad.lo.s32 	%r39, %r51, %r48, %r52;
	mul.wide.u32 	%rd35, %r39, 4;
	add.s64 	%rd36, %rd34, %rd35;
	ld.f32 	%f1, [%rd36];
	ld.global.u64 	%rd37, [%rd1];
	ld.global.u32 	%r40, [%rd1+8];
	mad.lo.s32 	%r41, %r40, %r52, %r50;
	mul.wide.u32 	%rd38, %r41, 4;
	add.s64 	%rd39, %rd37, %rd38;
	ld.f32 	%f2, [%rd39];
	ld.u64 	%rd40, [%rd5];
	ld.u32 	%r42, [%rd5+8];
	mad.lo.s32 	%r43, %r42, %r48, %r50;
	mul.wide.u32 	%rd41, %r43, 4;
	add.s64 	%rd42, %rd40, %rd41;
	ld.f32 	%f3, [%rd42];
	fma.rn.f32 	%f4, %f1, %f2, %f3;
	st.f32 	[%rd42], %f4;
	add.s32 	%r52, %r52, 1;
	ld.u32 	%r51, [%rd4+8];
	setp.lt.u32 	%p7, %r52, %r51;
	@%p7 bra 	$L__BB0_13;
	add.s32 	%r50, %r50, 1;
	setp.lt.u32 	%p8, %r50, %r51;
	@%p8 bra 	$L__BB0_12;
	add.s32 	%r48, %r48, 1;
	setp.lt.u32 	%p9, %r48, %r51;
	@%p9 bra 	$L__BB0_11;
$L__BB0_16:
	add.s32 	%r44, %r44, %r3;
	setp.lt.u32 	%p10, %r44, %r22;
	@%p10 bra 	$L__BB0_2;
$L__BB0_17:
	ret;

}
	// .globl	_Z5loop2jjP8mblock_tS0_
.visible .entry _Z5loop2jjP8mblock_tS0_(
	.param .u32 _Z5loop2jjP8mblock_tS0__param_0,
	.param .u32 _Z5loop2jjP8mblock_tS0__param_1,
	.param .u64 .ptr .align 1 _Z5loop2jjP8mblock_tS0__param_2,
	.param .u64 .ptr .align 1 _Z5loop2jjP8mblock_tS0__param_3
)
{
	.local .align 16 .b8 	__local_depot1[128];
	.reg .b64 	%SP;
	.reg .b64 	%SPL;
	.reg .pred 	%p<29>;
	.reg .b32 	%r<180>;
	.reg .b32 	%f<124>;
	.reg .b64 	%rd<201>;

	mov.u64 	%SPL, __local_depot1;
	ld.param.u32 	%r63, [_Z5loop2jjP8mblock_tS0__param_0];
	ld.param.u32 	%r64, [_Z5loop2jjP8mblock_tS0__param_1];
	ld.param.u64 	%rd12, [_Z5loop2jjP8mblock_tS0__param_3];
	cvta.to.global.u64 	%rd1, %rd12;
	add.u64 	%rd2, %SPL, 0;
	add.u64 	%rd3, %SPL, 64;
	mov.u32 	%r1, %ntid.x;
	ld.global.u64 	%rd15, [%rd1];
	ld.u64 	%rd16, [%rd15];
	ld.u32 	%r65, [%rd16+8];
	setp.eq.s32 	%p1, %r65, 4;
	@%p1 bra 	$L__BB1_2;
	mov.u64 	%rd17, $str$6;
	cvta.global.u64 	%rd18, %rd17;
	mov.u64 	%rd19, $str$3;
	cvta.global.u64 	%rd20, %rd19;
	mov.u64 	%rd21, __unnamed_3;
	cvta.global.u64 	%rd22, %rd21;
	{ // callseq 2, 0
	.param .b64 param0;
	st.param.b64 	[param0], %rd18;
	.param .b64 param1;
	st.param.b64 	[param1], %rd20;
	.param .b32 param2;
	st.param.b32 	[param2], 497;
	.param .b64 param3;
	st.param.b64 	[param3], %rd22;
	.param .b64 param4;
	st.param.b64 	[param4], 1;
	call.uni 
	__assertfail, 
	(
	param0, 
	param1, 
	param2, 
	param3, 
	param4
	);
	} // callseq 2
$L__BB1_2:
	mov.u32 	%r66, %tid.x;
	mov.u32 	%r67, %ctaid.x;
	mad.lo.s32 	%r68, %r67, %r1, %r66;
	add.s32 	%r69, %r68, %r64;
	add.s32 	%r161, %r69, 1;
	setp.ge.u32 	%p2, %r161, %r63;
	@%p2 bra 	$L__BB1_42;
$L__BB1_3:
	mov.u32 	%r162, %r161;
$L__BB1_4:
	ld.param.u64 	%rd200, [_Z5loop2jjP8mblock_tS0__param_2];
	cvta.to.global.u64 	%rd23, %rd200;
	ld.global.u64 	%rd4, [%rd23];
	ld.global.u32 	%r5, [%rd23+8];
	mad.lo.s32 	%r70, %r5, %r161, %r64;
	mul.wide.u32 	%rd24, %r70, 8;
	add.s64 	%rd25, %rd4, %rd24;
	ld.u64 	%rd5, [%rd25];
	ld.u32 	%r6, [%rd5+8];
	setp.eq.s32 	%p3, %r6, 0;
	@%p3 bra 	$L__BB1_14;
	and.b32  	%r7, %r6, 3;
	and.b32  	%r8, %r6, -4;
	ld.u64 	%rd6, [%rd5];
	neg.s32 	%r9, %r8;
	shl.b32 	%r10, %r6, 2;
	shl.b32 	%r11, %r6, 1;
	mul.lo.s32 	%r12, %r6, 3;
	mov.b32 	%r163, 0;
$L__BB1_6:
	setp.lt.u32 	%p4, %r6, 4;
	shl.b32 	%r14, %r163, 2;
	mov.b32 	%r170, 0;
	@%p4 bra 	$L__BB1_9;
	add.s32 	%r167, %r6, %r163;
	add.s32 	%r166, %r11, %r163;
	add.s32 	%r165, %r12, %r163;
	mov.u32 	%r164, %r163;
	mov.u32 	%r168, %r14;
	mov.u32 	%r169, %r9;
$L__BB1_8:
	mul.wide.u32 	%rd26, %r164, 4;
	add.s64 	%rd27, %rd6, %rd26;
	ld.f32 	%f16, [%rd27];
	mul.wide.u32 	%rd28, %r168, 4;
	add.s64 	%rd29, %rd2, %rd28;
	mul.wide.u32 	%rd30, %r167, 4;
	add.s64 	%rd31, %rd6, %rd30;
	ld.f32 	%f17, [%rd31];
	mul.wide.u32 	%rd32, %r166, 4;
	add.s64 	%rd33, %rd6, %rd32;
	ld.f32 	%f18, [%rd33];
	mul.wide.u32 	%rd34, %r165, 4;
	add.s64 	%rd35, %rd6, %rd34;
	ld.f32 	%f19, [%rd35];
	st.local.v4.f32 	[%rd29], {%f16, %f17, %f18, %f19};
	add.s32 	%r169, %r169, 4;
	add.s32 	%r168, %r168, 4;
	add.s32 	%r167, %r167, %r10;
	add.s32 	%r166, %r166, %r10;
	add.s32 	%r165, %r165, %r10;
	add.s32 	%r164, %r164, %r10;
	setp.ne.s32 	%p5, %r169, 0;
	mov.u32 	%r170, %r8;
	@%p5 bra 	$L__BB1_8;
$L__BB1_9:
	setp.eq.s32 	%p6, %r7, 0;
	@%p6 bra 	$L__BB1_13;
	setp.eq.s32 	%p7, %r7, 1;
	mad.lo.s32 	%r31, %r6, %r170, %r163;
	mul.wide.u32 	%rd36, %r31, 4;
	add.s64 	%rd37, %rd6, %rd36;
	ld.f32 	%f20, [%rd37];
	add.s32 	%r32, %r14, %r170;
	mul.wide.u32 	%rd38, %r32, 4;
	add.s64 	%rd39, %rd2, %rd38;
	st.local.f32 	[%rd39], %f20;
	@%p7 bra 	$L__BB1_13;
	setp.eq.s32 	%p8, %r7, 2;
	add.s32 	%r33, %r31, %r6;
	mul.wide.u32 	%rd40, %r33, 4;
	add.s64 	%rd41, %rd6, %rd40;
	ld.f32 	%f21, [%rd41];
	add.s32 	%r73, %r32, 1;
	mul.wide.u32 	%rd42, %r73, 4;
	add.s64 	%rd43, %rd2, %rd42;
	st.local.f32 	[%rd43], %f21;
	@%p8 bra 	$L__BB1_13;
	add.s32 	%r74, %r33, %r6;
	mul.wide.u32 	%rd44, %r74, 4;
	add.s64 	%rd45, %rd6, %rd44;
	ld.f32 	%f22, [%rd45];
	add.s32 	%r75, %r32, 2;
	mul.wide.u32 	%rd46, %r75, 4;
	add.s64 	%rd47, %rd2, %rd46;
	st.local.f32 	[%rd47], %f22;
$L__BB1_13:
	add.s32 	%r163, %r163, 1;
	setp.ne.s32 	%p9, %r163, %r6;
	@%p9 bra 	$L__BB1_6;
$L__BB1_14:
	mad.lo.s32 	%r77, %r5, %r162, %r64;
	mul.wide.u32 	%rd48, %r77, 8;
	add.s64 	%rd49, %rd4, %rd48;
	ld.u64 	%rd7, [%rd49];
	ld.u32 	%r78, [%rd7+8];
	setp.eq.s32 	%p10, %r78, 4;
	mov.b32 	%r171, 4;
	@%p10 bra 	$L__BB1_17;
	mov.u64 	%rd50, $str$4;
	cvta.global.u64 	%rd51, %rd50;
	mov.u64 	%rd52, $str$3;
	cvta.global.u64 	%rd53, %rd52;
	mov.u64 	%rd54, __unnamed_2;
	cvta.global.u64 	%rd55, %rd54;
	{ // callseq 3, 0
	.param .b64 param0;
	st.param.b64 	[param0], %rd51;
	.param .b64 param1;
	st.param.b64 	[param1], %rd53;
	.param .b32 param2;
	st.param.b32 	[param2], 299;
	.param .b64 param3;
	st.param.b64 	[param3], %rd55;
	.param .b64 param4;
	st.param.b64 	[param4], 1;
	call.uni 
	__assertfail, 
	(
	param0, 
	param1, 
	param2, 
	param3, 
	param4
	);
	} // callseq 3
	ld.u32 	%r80, [%rd7+8];
	setp.eq.s32 	%p11, %r80, 4;
	@%p11 bra 	$L__BB1_17;
	mov.u64 	%rd56, $str$5;
	cvta.global.u64 	%rd57, %rd56;
	cvta.global.u64 	%rd59, %rd52;
	cvta.global.u64 	%rd61, %rd54;
	{ // callseq 4, 0
	.param .b64 param0;
	st.param.b64 	[param0], %rd57;
	.param .b64 param1;
	st.param.b64 	[param1], %rd59;
	.param .b32 param2;
	st.param.b32 	[param2], 300;
	.param .b64 param3;
	st.param.b64 	[param3], %rd61;
	.param .b64 param4;
	st.param.b64 	[param4], 1;
	call.uni 
	__assertfail, 
	(
	param0, 
	param1, 
	param2, 
	param3, 
	param4
	);
	} // callseq 4
	ld.u32 	%r171, [%rd7+8];
$L__BB1_17:
	mov.b32 	%r81, 0;
	st.local.v4.u32 	[%rd3], {%r81, %r81, %r81, %r81};
	st.local.v4.u32 	[%rd3+16], {%r81, %r81, %r81, %r81};
	st.local.v4.u32 	[%rd3+32], {%r81, %r81, %r81, %r81};
	st.local.v4.u32 	[%rd3+48], {%r81, %r81, %r81, %r81};
	setp.eq.s32 	%p12, %r171, 0;
	@%p12 bra 	$L__BB1_35;
	and.b32  	%r37, %r171, 15;
	and.b32  	%r38, %r171, -16;
	and.b32  	%r39, %r171, 7;
	and.b32  	%r40, %r171, 3;
	ld.u64 	%rd8, [%rd7];
	mov.b32 	%r172, 0;
$L__BB1_19:
	shl.b32 	%r42, %r172, 2;
	max.u32 	%r43, %r171, 1;
	mul.lo.s32 	%r44, %r171, %r172;
	mov.b32 	%r173, 0;
$L__BB1_20:
	setp.lt.u32 	%p13, %r171, 16;
	add.s32 	%r85, %r42, %r173;
	mul.wide.u32 	%rd62, %r85, 4;
	add.s64 	%rd9, %rd3, %rd62;
	ld.local.f32 	%f123, [%rd9];
	mov.b32 	%r176, 0;
	@%p13 bra 	$L__BB1_23;
	mov.b32 	%r174, 0;
$L__BB1_22:
	.pragma "nounroll";
	add.s32 	%r87, %r44, %r174;
	mul.wide.u32 	%rd63, %r87, 4;
	add.s64 	%rd64, %rd8, %rd63;
	ld.f32 	%f24, [%rd64];
	shl.b32 	%r88, %r174, 2;
	add.s32 	%r89, %r88, %r173;
	mul.wide.u32 	%rd65, %r89, 4;
	add.s64 	%rd66, %rd2, %rd65;
	ld.local.f32 	%f25, [%rd66];
	fma.rn.f32 	%f26, %f24, %f25, %f123;
	add.s32 	%r90, %r87, 1;
	mul.wide.u32 	%rd67, %r90, 4;
	add.s64 	%rd68, %rd8, %rd67;
	ld.f32 	%f27, [%rd68];
	add.s32 	%r91, %r89, 4;
	mul.wide.u32 	%rd69, %r91, 4;
	add.s64 	%rd70, %rd2, %rd69;
	ld.local.f32 	%f28, [%rd70];
	fma.rn.f32 	%f29, %f27, %f28, %f26;
	add.s32 	%r92, %r87, 2;
	mul.wide.u32 	%rd71, %r92, 4;
	add.s64 	%rd72, %rd8, %rd71;
	ld.f32 	%f30, [%rd72];
	add.s32 	%r93, %r89, 8;
	mul.wide.u32 	%rd73, %r93, 4;
	add.s64 	%rd74, %rd2, %rd73;
	ld.local.f32 	%f31, [%rd74];
	fma.rn.f32 	%f32, %f30, %f31, %f29;
	add.s32 	%r94, %r87, 3;
	mul.wide.u32 	%rd75, %r94, 4;
	add.s64 	%rd76, %rd8, %rd75;
	ld.f32 	%f33, [%rd76];
	add.s32 	%r95, %r89, 12;
	mul.wide.u32 	%rd77, %r95, 4;
	add.s64 	%rd78, %rd2, %rd77;
	ld.local.f32 	%f34, [%rd78];
	fma.rn.f32 	%f35, %f33, %f34, %f32;
	add.s32 	%r96, %r87, 4;
	mul.wide.u32 	%rd79, %r96, 4;
	add.s64 	%rd80, %rd8, %rd79;
	ld.f32 	%f36, [%rd80];
	add.s32 	%r97, %r89, 16;
	mul.wide.u32 	%rd81, %r97, 4;
	add.s64 	%rd82, %rd2, %rd81;
	ld.local.f32 	%f37, [%rd82];
	fma.rn.f32 	%f38, %f36, %f37, %f35;
	add.s32 	%r98, %r87, 5;
	mul.wide.u32 	%rd83, %r98, 4;
	add.s64 	%rd84, %rd8, %rd83;
	ld.f32 	%f39, [%rd84];
	add.s32 	%r99, %r89, 20;
	mul.wide.u32 	%rd85, %r99, 4;
	add.s64 	%rd86, %rd2, %rd85;
	ld.local.f32 	%f40, [%rd86];
	fma.rn.f32 	%f41, %f39, %f40, %f38;
	add.s32 	%r100, %r87, 6;
	mul.wide.u32 	%rd87, %r100, 4;
	add.s64 	%rd88, %rd8, %rd87;
	ld.f32 	%f42, [%rd88];
	add.s32 	%r101, %r89, 24;
	mul.wide.u32 	%rd89, %r101, 4;
	add.s64 	%rd90, %rd2, %rd89;
	ld.local.f32 	%f43, [%rd90];
	fma.rn.f32 	%f44, %f42, %f43, %f41;
	add.s32 	%r102, %r87, 7;
	mul.wide.u32 	%rd91, %r102, 4;
	add.s64 	%rd92, %rd8, %rd91;
	ld.f32 	%f45, [%rd92];
	add.s32 	%r103, %r89, 28;
	mul.wide.u32 	%rd93, %r103, 4;
	add.s64 	%rd94, %rd2, %rd93;
	ld.local.f32 	%f46, [%rd94];
	fma.rn.f32 	%f47, %f45, %f46, %f44;
	add.s32 	%r104, %r87, 8;
	mul.wide.u32 	%rd95, %r104, 4;
	add.s64 	%rd96, %rd8, %rd95;
	ld.f32 	%f48, [%rd96];
	add.s32 	%r105, %r89, 32;
	mul.wide.u32 	%rd97, %r105, 4;
	add.s64 	%rd98, %rd2, %rd97;
	ld.local.f32 	%f49, [%rd98];
	fma.rn.f32 	%f50, %f48, %f49, %f47;
	add.s32 	%r106, %r87, 9;
	mul.wide.u32 	%rd99, %r106, 4;
	add.s64 	%rd100, %rd8, %rd99;
	ld.f32 	%f51, [%rd100];
	add.s32 	%r107, %r89, 36;
	mul.wide.u32 	%rd101, %r107, 4;
	add.s64 	%rd102, %rd2, %rd101;
	ld.local.f32 	%f52, [%rd102];
	fma.rn.f32 	%f53, %f51, %f52, %f50;
	add.s32 	%r108, %r87, 10;
	mul.wide.u32 	%rd103, %r108, 4;
	add.s64 	%rd104, %rd8, %rd103;
	ld.f32 	%f54, [%rd104];
	add.s32 	%r109, %r89, 40;
	mul.wide.u32 	%rd105, %r109, 4;
	add.s64 	%rd106, %rd2, %rd105;
	ld.local.f32 	%f55, [%rd106];
	fma.rn.f32 	%f56, %f54, %f55, %f53;
	add.s32 	%r110, %r87, 11;
	mul.wide.u32 	%rd107, %r110, 4;
	add.s64 	%rd108, %rd8, %rd107;
	ld.f32 	%f57, [%rd108];
	add.s32 	%r111, %r89, 44;
	mul.wide.u32 	%rd109, %r111, 4;
	add.s64 	%rd110, %rd2, %rd109;
	ld.local.f32 	%f58, [%rd110];
	fma.rn.f32 	%f59, %f57, %f58, %f56;
	add.s32 	%r112, %r87, 12;
	mul.wide.u32 	%rd111, %r112, 4;
	add.s64 	%rd112, %rd8, %rd111;
	ld.f32 	%f60, [%rd112];
	add.s32 	%r113, %r89, 48;
	mul.wide.u32 	%rd113, %r113, 4;
	add.s64 	%rd114, %rd2, %rd113;
	ld.local.f32 	%f61, [%rd114];
	fma.rn.f32 	%f62, %f60, %f61, %f59;
	add.s32 	%r114, %r87, 13;
	mul.wide.u32 	%rd115, %r114, 4;
	add.s64 	%rd116, %rd8, %rd115;
	ld.f32 	%f63, [%rd116];
	add.s32 	%r115, %r89, 52;
	mul.wide.u32 	%rd117, %r115, 4;
	add.s64 	%rd118, %rd2, %rd117;
	ld.local.f32 	%f64, [%rd118];
	fma.rn.f32 	%f65, %f63, %f64, %f62;
	add.s32 	%r116, %r87, 14;
	mul.wide.u32 	%rd119, %r116, 4;
	add.s64 	%rd120, %rd8, %rd119;
	ld.f32 	%f66, [%rd120];
	add.s32 	%r117, %r89, 56;
	mul.wide.u32 	%rd121, %r117, 4;
	add.s64 	%rd122, %rd2, %rd121;
	ld.local.f32 	%f67, [%rd122];
	fma.rn.f32 	%f68, %f66, %f67, %f65;
	add.s32 	%r118, %r87, 15;
	mul.wide.u32 	%rd123, %r118, 4;
	add.s64 	%rd124, %rd8, %rd123;
	ld.f32 	%f69, [%rd124];
	add.s32 	%r119, %r89, 60;
	mul.wide.u32 	%rd125, %r119, 4;
	add.s64 	%rd126, %rd2, %rd125;
	ld.local.f32 	%f70, [%rd126];
	fma.rn.f32 	%f123, %f69, %f70, %f68;
	add.s32 	%r174, %r174, 16;
	setp.ne.s32 	%p14, %r174, %r38;
	mov.u32 	%r176, %r38;
	@%p14 bra 	$L__BB1_22;
$L__BB1_23:
	setp.eq.s32 	%p15, %r37, 0;
	@%p15 bra 	$L__BB1_33;
	setp.lt.u32 	%p16, %r37, 8;
	@%p16 bra 	$L__BB1_26;
	add.s32 	%r120, %r44, %r176;
	mul.wide.u32 	%rd127, %r120, 4;
	add.s64 	%rd128, %rd8, %rd127;
	ld.f32 	%f72, [%rd128];
	shl.b32 	%r121, %r176, 2;
	add.s32 	%r122, %r121, %r173;
	mul.wide.u32 	%rd129, %r122, 4;
	add.s64 	%rd130, %rd2, %rd129;
	ld.local.f32 	%f73, [%rd130];
	fma.rn.f32 	%f74, %f72, %f73, %f123;
	add.s32 	%r123, %r120, 1;
	mul.wide.u32 	%rd131, %r123, 4;
	add.s64 	%rd132, %rd8, %rd131;
	ld.f32 	%f75, [%rd132];
	add.s32 	%r124, %r122, 4;
	mul.wide.u32 	%rd133, %r124, 4;
	add.s64 	%rd134, %rd2, %rd133;
	ld.local.f32 	%f76, [%rd134];
	fma.rn.f32 	%f77, %f75, %f76, %f74;
	add.s32 	%r125, %r120, 2;
	mul.wide.u32 	%rd135, %r125, 4;
	add.s64 	%rd136, %rd8, %rd135;
	ld.f32 	%f78, [%rd136];
	add.s32 	%r126, %r122, 8;
	mul.wide.u32 	%rd137, %r126, 4;
	add.s64 	%rd138, %rd2, %rd137;
	ld.local.f32 	%f79, [%rd138];
	fma.rn.f32 	%f80, %f78, %f79, %f77;
	add.s32 	%r127, %r120, 3;
	mul.wide.u32 	%rd139, %r127, 4;
	add.s64 	%rd140, %rd8, %rd139;
	ld.f32 	%f81, [%rd140];
	add.s32 	%r128, %r122, 12;
	mul.wide.u32 	%rd141, %r128, 4;
	add.s64 	%rd142, %rd2, %rd141;
	ld.local.f32 	%f82, [%rd142];
	fma.rn.f32 	%f83, %f81, %f82, %f80;
	add.s32 	%r129, %r120, 4;
	mul.wide.u32 	%rd143, %r129, 4;
	add.s64 	%rd144, %rd8, %rd143;
	ld.f32 	%f84, [%rd144];
	add.s32 	%r130, %r122, 16;
	mul.wide.u32 	%rd145, %r130, 4;
	add.s64 	%rd146, %rd2, %rd145;
	ld.local.f32 	%f85, [%rd146];
	fma.rn.f32 	%f86, %f84, %f85, %f83;
	add.s32 	%r131, %r120, 5;
	mul.wide.u32 	%rd147, %r131, 4;
	add.s64 	%rd148, %rd8, %rd147;
	ld.f32 	%f87, [%rd148];
	add.s32 	%r132, %r122, 20;
	mul.wide.u32 	%rd149, %r132, 4;
	add.s64 	%rd150, %rd2, %rd149;
	ld.local.f32 	%f88, [%rd150];
	fma.rn.f32 	%f89, %f87, %f88, %f86;
	add.s32 	%r133, %r120, 6;
	mul.wide.u32 	%rd151, %r133, 4;
	add.s64 	%rd152, %rd8, %rd151;
	ld.f32 	%f90, [%rd152];
	add.s32 	%r134, %r122, 24;
	mul.wide.u32 	%rd153, %r134, 4;
	add.s64 	%rd154, %rd2, %rd153;
	ld.local.f32 	%f91, [%rd154];
	fma.rn.f32 	%f92, %f90, %f91, %f89;
	add.s32 	%r135, %r120, 7;
	mul.wide.u32 	%rd155, %r135, 4;
	add.s64 	%rd156, %rd8, %rd155;
	ld.f32 	%f93, [%rd156];
	add.s32 	%r136, %r122, 28;
	mul.wide.u32 	%rd157, %r136, 4;
	add.s64 	%rd158, %rd2, %rd157;
	ld.local.f32 	%f94, [%rd158];
	fma.rn.f32 	%f123, %f93, %f94, %f92;
	add.s32 	%r176, %r176, 8;
$L__BB1_26:
	setp.eq.s32 	%p17, %r39, 0;
	@%p17 bra 	$L__BB1_33;
	setp.lt.u32 	%p18, %r39, 4;
	@%p18 bra 	$L__BB1_29;
	add.s32 	%r137, %r44, %r176;
	mul.wide.u32 	%rd159, %r137, 4;
	add.s64 	%rd160, %rd8, %rd159;
	ld.f32 	%f96, [%rd160];
	shl.b32 	%r138, %r176, 2;
	add.s32 	%r139, %r138, %r173;
	mul.wide.u32 	%rd161, %r139, 4;
	add.s64 	%rd162, %rd2, %rd161;
	ld.local.f32 	%f97, [%rd162];
	fma.rn.f32 	%f98, %f96, %f97, %f123;
	add.s32 	%r140, %r137, 1;
	mul.wide.u32 	%rd163, %r140, 4;
	add.s64 	%rd164, %rd8, %rd163;
	ld.f32 	%f99, [%rd164];
	add.s32 	%r141, %r139, 4;
	mul.wide.u32 	%rd165, %r141, 4;
	add.s64 	%rd166, %rd2, %rd165;
	ld.local.f32 	%f100, [%rd166];
	fma.rn.f32 	%f101, %f99, %f100, %f98;
	add.s32 	%r142, %r137, 2;
	mul.wide.u32 	%rd167, %r142, 4;
	add.s64 	%rd168, %rd8, %rd167;
	ld.f32 	%f102, [%rd168];
	add.s32 	%r143, %r139, 8;
	mul.wide.u32 	%rd169, %r143, 4;
	add.s64 	%rd170, %rd2, %rd169;
	ld.local.f32 	%f103, [%rd170];
	fma.rn.f32 	%f104, %f102, %f103, %f101;
	add.s32 	%r144, %r137, 3;
	mul.wide.u32 	%rd171, %r144, 4;
	add.s64 	%rd172, %rd8, %rd171;
	ld.f32 	%f105, [%rd172];
	add.s32 	%r145, %r139, 12;
	mul.wide.u32 	%rd173, %r145, 4;
	add.s64 	%rd174, %rd2, %rd173;
	ld.local.f32 	%f106, [%rd174];
	fma.rn.f32 	%f123, %f105, %f106, %f104;
	add.s32 	%r176, %r176, 4;
$L__BB1_29:
	setp.eq.s32 	%p19, %r40, 0;
	@%p19 bra 	$L__BB1_33;
	setp.eq.s32 	%p20, %r40, 1;
	add.s32 	%r53, %r44, %r176;
	mul.wide.u32 	%rd175, %r53, 4;
	add.s64 	%rd176, %rd8, %rd175;
	ld.f32 	%f107, [%rd176];
	shl.b32 	%r146, %r176, 2;
	add.s32 	%r54, %r146, %r173;
	mul.wide.u32 	%rd177, %r54, 4;
	add.s64 	%rd178, %rd2, %rd177;
	ld.local.f32 	%f108, [%rd178];
	fma.rn.f32 	%f123, %f107, %f108, %f123;
	@%p20 bra 	$L__BB1_33;
	setp.eq.s32 	%p21, %r40, 2;
	add.s32 	%r147, %r53, 1;
	mul.wide.u32 	%rd179, %r147, 4;
	add.s64 	%rd180, %rd8, %rd179;
	ld.f32 	%f109, [%rd180];
	add.s32 	%r148, %r54, 4;
	mul.wide.u32 	%rd181, %r148, 4;
	add.s64 	%rd182, %rd2, %rd181;
	ld.local.f32 	%f110, [%rd182];
	fma.rn.f32 	%f123, %f109, %f110, %f123;
	@%p21 bra 	$L__BB1_33;
	add.s32 	%r149, %r53, 2;
	mul.wide.u32 	%rd183, %r149, 4;
	add.s64 	%rd184, %rd8, %rd183;
	ld.f32 	%f111, [%rd184];
	add.s32 	%r150, %r54, 8;
	mul.wide.u32 	%rd185, %r150, 4;
	add.s64 	%rd186, %rd2, %rd185;
	ld.local.f32 	%f112, [%rd186];
	fma.rn.f32 	%f123, %f111, %f112, %f123;
$L__BB1_33:
	st.local.f32 	[%rd9], %f123;
	add.s32 	%r173, %r173, 1;
	setp.ne.s32 	%p22, %r173, %r43;
	@%p22 bra 	$L__BB1_20;
	add.s32 	%r172, %r172, 1;
	setp.ne.s32 	%p23, %r172, %r171;
	@%p23 bra 	$L__BB1_19;
$L__BB1_35:
	ld.global.u64 	%rd187, [%rd1];
	ld.global.u32 	%r152, [%rd1+8];
	mad.lo.s32 	%r153, %r152, %r162, %r161;
	mul.wide.u32 	%rd188, %r153, 8;
	add.s64 	%rd189, %rd187, %rd188;
	ld.u64 	%rd10, [%rd189];
	ld.u32 	%r154, [%rd10+8];
	setp.eq.s32 	%p24, %r154, 4;
	mov.b32 	%r178, 4;
	@%p24 bra 	$L__BB1_37;
	mov.u64 	%rd190, $str$4;
	cvta.global.u64 	%rd191, %rd190;
	mov.u64 	%rd192, $str$3;
	cvta.global.u64 	%rd193, %rd192;
	mov.u64 	%rd194, __unnamed_1;
	cvta.global.u64 	%rd195, %rd194;
	{ // callseq 5, 0
	.param .b64 param0;
	st.param.b64 	[param0], %rd191;
	.param .b64 param1;
	st.param.b64 	[param1], %rd193;
	.param .b32 param2;
	st.param.b32 	[param2], 289;
	.param .b64 param3;
	st.param.b64 	[param3], %rd195;
	.param .b64 param4;
	st.param.b64 	[param4], 1;
	call.uni 
	__assertfail, 
	(
	param0, 
	param1, 
	param2, 
	param3, 
	param4
	);
	} // callseq 5
	ld.u32 	%r178, [%rd10+8];
$L__BB1_37:
	mul.lo.s32 	%r155, %r178, %r178;
	setp.eq.s32 	%p25, %r155, 0;
	@%p25 bra 	$L__BB1_40;
	mov.b32 	%r179, 0;
$L__BB1_39:
	ld.u64 	%rd196, [%rd10];
	mul.wide.u32 	%rd197, %r179, 4;
	add.s64 	%rd198, %rd196, %rd197;
	ld.f32 	%f113, [%rd198];
	add.s64 	%rd199, %rd3, %rd197;
	ld.local.f32 	%f114, [%rd199];
	sub.f32 	%f115, %f113, %f114;
	st.f32 	[%rd198], %f115;
	add.s32 	%r179, %r179, 1;
	ld.u32 	%r157, [%rd10+8];
	mul.lo.s32 	%r158, %r157, %r157;
	setp.lt.u32 	%p26, %r179, %r158;
	@%p26 bra 	$L__BB1_39;
$L__BB1_40:
	add.s32 	%r162, %r162, 1;
	setp.lt.u32 	%p27, %r162, %r63;
	@%p27 bra 	$L__BB1_4;
	mov.u32 	%r159, %ntid.x;
	mov.u32 	%r160, %nctaid.x;
	mad.lo.s32 	%r161, %r159, %r160, %r161;
	setp.lt.u32 	%p28, %r161, %r63;
	@%p28 bra 	$L__BB1_3;
$L__BB1_42:
	ret;

}


// ===== COMPILED SASS (sm_100) =====

	.target	sm_100

	.elftype	@"ET_EXEC"


//--------------------- .note.nv.tkinfo           --------------------------
	.section	.note.nv.tkinfo,"",@"SHT_NOTE"
	.sectionflags	@"SHF_NOTE_NV_TKINFO"
	.tkinfo
        /*0018*/ 	.word	0x00000002
        /*0030*/ 	.string	""
        /*0030*/ 	.string	"ptxas"
        /*0030*/ 	.string	"Cuda compilation tools, release 13.0, V13.0.88"
        /*0030*/ 	.string	"Build cuda_13.0.r13.0/compiler.36424714_0"
        /*0030*/ 	.string	"-arch sm_100 -m 64 "



//--------------------- .note.nv.cuinfo           --------------------------
	.section	.note.nv.cuinfo,"",@"SHT_NOTE"
	.sectionflags	@"SHF_NOTE_NV_CUINFO"
        /*0018*/ 	.short	0x0002
        /*001a*/ 	.short	0x0064
        /*001c*/ 	.short	0x0082
	.zero		2


//--------------------- .nv.info                  --------------------------
	.section	.nv.info,"",@"SHT_CUDA_INFO"
	.align	4


	//----- nvinfo : EIATTR_REGCOUNT
	.align		4
        /*0000*/ 	.byte	0x04, 0x2f
        /*0002*/ 	.short	(.L_8 - .L_7)
	.align		4
.L_7:
        /*0004*/ 	.word	index@(_Z5loop1jjP8mblock_tPKS_PK8matrix_t)
        /*0008*/ 	.word	0x0000001b


	//----- nvinfo : EIATTR_FRAME_SIZE
	.align		4
.L_8:
        /*000c*/ 	.byte	0x04, 0x11
        /*000e*/ 	.short	(.L_10 - .L_9)
	.align		4
.L_9:
        /*0010*/ 	.word	index@(_Z5loop1jjP8mblock_tPKS_PK8matrix_t)
        /*0014*/ 	.word	0x00000000


	//----- nvinfo : EIATTR_REGCOUNT
	.align		4
.L_10:
        /*0018*/ 	.byte	0x04, 0x2f
        /*001a*/ 	.short	(.L_12 - .L_11)
	.align		4
.L_11:
        /*001c*/ 	.word	index@(_Z5loop2jjP8mblock_tS0_)
        /*0020*/ 	.word	0x00000020


	//----- nvinfo : EIATTR_FRAME_SIZE
	.align		4
.L_12:
        /*0024*/ 	.byte	0x04, 0x11
        /*0026*/ 	.short	(.L_14 - .L_13)
	.align		4
.L_13:
        /*0028*/ 	.word	index@(_Z5loop2jjP8mblock_tS0_)
        /*002c*/ 	.word	0x00000080


	//----- nvinfo : EIATTR_MIN_STACK_SIZE
	.align		4
.L_14:
        /*0030*/ 	.byte	0x04, 0x12
        /*0032*/ 	.short	(.L_16 - .L_15)
	.align		4
.L_15:
        /*0034*/ 	.word	index@(_Z5loop2jjP8mblock_tS0_)
        /*0038*/ 	.word	0x00000080


	//----- nvinfo : EIATTR_MIN_STACK_SIZE
	.align		4
.L_16:
        /*003c*/ 	.byte	0x04, 0x12
        /*003e*/ 	.short	(.L_18 - .L_17)
	.align		4
.L_17:
        /*0040*/ 	.word	index@(_Z5loop1jjP8mblock_tPKS_PK8matrix_t)
        /*0044*/ 	.word	0x00000000
.L_18:


//--------------------- .nv.compat                --------------------------
	.section	.nv.compat,"",@"SHT_CUDA_COMPAT_INFO"
	.align	4
        /*0000*/ 	.byte	0x02, 0x09, 0x00, 0x00, 0x02, 0x02, 0x01, 0x00, 0x02, 0x05, 0x05, 0x00, 0x03, 0x07, 0x01, 0x01
        /*0010*/ 	.byte	0x02, 0x03, 0x00, 0x00, 0x02, 0x06, 0x01, 0x00, 0x04, 0x0b, 0x08, 0x00, 0x09, 0x00, 0x00, 0x00
        /*0020*/ 	.byte	0x00, 0x00, 0x00, 0x00


//--------------------- .nv.info._Z5loop2jjP8mblock_tS0_ --------------------------
	.section	.nv.info._Z5loop2jjP8mblock_tS0_,"",@"SHT_CUDA_INFO"
	.sectionflags	@""
	.align	4


	//----- nvinfo : EIATTR_CUDA_API_VERSION
	.align		4
        /*0000*/ 	.byte	0x04, 0x37
        /*0002*/ 	.short	(.L_20 - .L_19)
.L_19:
        /*0004*/ 	.word	0x00000082


	//----- nvinfo : EIATTR_KPARAM_INFO
	.align		4
.L_20:
        /*0008*/ 	.byte	0x04, 0x17
        /*000a*/ 	.short	(.L_22 - .L_21)
.L_21:
        /*000c*/ 	.word	0x00000000
        /*0010*/ 	.short	0x0003
        /*0012*/ 	.short	0x0010
        /*0014*/ 	.byte	0x00, 0xf5, 0x21, 0x00


	//----- nvinfo : EIATTR_KPARAM_INFO
	.align		4
.L_22:
        /*0018*/ 	.byte	0x04, 0x17
        /*001a*/ 	.short	(.L_24 - .L_23)
.L_23:
        /*001c*/ 	.word	0x00000000
        /*0020*/ 	.short	0x0002
        /*0022*/ 	.short	0x0008
        /*0024*/ 	.byte	0x00, 0xf5, 0x21, 0x00


	//----- nvinfo : EIATTR_KPARAM_INFO
	.align		4
.L_24:
        /*0028*/ 	.byte	0x04, 0x17
        /*002a*/ 	.short	(.L_26 - .L_25)
.L_25:
        /*002c*/ 	.word	0x00000000
        /*0030*/ 	.short	0x0001
        /*0032*/ 	.short	0x0004
        /*0034*/ 	.byte	0x00, 0xf0, 0x11, 0x00


	//----- nvinfo : EIATTR_KPARAM_INFO
	.align		4
.L_26:
        /*0038*/ 	.byte	0x04, 0x17
        /*003a*/ 	.short	(.L_28 - .L_27)
.L_27:
        /*003c*/ 	.word	0x00000000
        /*0040*/ 	.short	0x0000
        /*0042*/ 	.short	0x0000
        /*0044*/ 	.byte	0x00, 0xf0, 0x11, 0x00


	//----- nvinfo : EIATTR_SPARSE_MMA_MASK
	.align		4
.L_28:
        /*0048*/ 	.byte	0x03, 0x50
        /*004a*/ 	.short	0x0000


	//----- nvinfo : EIATTR_MAXREG_COUNT
	.align		4
        /*004c*/ 	.byte	0x03, 0x1b
        /*004e*/ 	.short	0x00ff


	//----- nvinfo : EIATTR_EXTERNS
	.align		4
        /*0050*/ 	.byte	0x04, 0x0f
        /*0052*/ 	.short	(.L_30 - .L_29)


	//   ....[0]....
	.align		4
.L_29:
        /*0054*/ 	.word	index@(__assertfail)


	//----- nvinfo : EIATTR_MERCURY_ISA_VERSION
	.align		4
.L_30:
        /*0058*/ 	.byte	0x03, 0x5f
        /*005a*/ 	.short	0x0101


	//----- nvinfo : EIATTR_VRC_CTA_INIT_COUNT
	.align		4
        /*005c*/ 	.byte	0x02, 0x4a
	.zero		1
	.zero		1


	//----- nvinfo : EIATTR_SYSCALL_OFFSETS
	.align		4
        /*0060*/ 	.byte	0x04, 0x46
        /*0062*/ 	.short	(.L_32 - .L_31)


	//   ....[0]....
.L_31:
        /*0064*/ 	.word	0x000001a0


	//   ....[1]....
        /*0068*/ 	.word	0x000008d0


	//   ....[2]....
        /*006c*/ 	.word	0x00000a00


	//   ....[3]....
        /*0070*/ 	.word	0x00001d50


	//----- nvinfo : EIATTR_EXIT_INSTR_OFFSETS
	.align		4
.L_32:
        /*0074*/ 	.byte	0x04, 0x1c
        /*0076*/ 	.short	(.L_34 - .L_33)


	//   ....[0]....
.L_33:
        /*0078*/ 	.word	0x00000220


	//   ....[1]....
        /*007c*/ 	.word	0x00001f40


	//----- nvinfo : EIATTR_CRS_STACK_SIZE
	.align		4
.L_34:
        /*0080*/ 	.byte	0x04, 0x1e
        /*0082*/ 	.short	(.L_36 - .L_35)
.L_35:
        /*0084*/ 	.word	0x00000000


	//----- nvinfo : EIATTR_CBANK_PARAM_SIZE
	.align		4
.L_36:
        /*0088*/ 	.byte	0x03, 0x19
        /*008a*/ 	.short	0x0018


	//----- nvinfo : EIATTR_PARAM_CBANK
	.align		4
        /*008c*/ 	.byte	0x04, 0x0a
        /*008e*/ 	.short	(.L_38 - .L_37)
	.align		4
.L_37:
        /*0090*/ 	.word	index@(.nv.constant0._Z5loop2jjP8mblock_tS0_)
        /*0094*/ 	.short	0x0380
        /*0096*/ 	.short	0x0018


	//----- nvinfo : EIATTR_SW_WAR
	.align		4
.L_38:
        /*0098*/ 	.byte	0x04, 0x36
        /*009a*/ 	.short	(.L_40 - .L_39)
.L_39:
        /*009c*/ 	.word	0x00000008
.L_40:


//--------------------- .nv.info._Z5loop1jjP8mblock_tPKS_PK8matrix_t --------------------------
	.section	.nv.info._Z5loop1jjP8mblock_tPKS_PK8matrix_t,"",@"SHT_CUDA_INFO"
	.sectionflags	@""
	.align	4


	//----- nvinfo : EIATTR_CUDA_API_VERSION
	.align		4
        /*0000*/ 	.byte	0x04, 0x37
        /*0002*/ 	.short	(.L_42 - .L_41)
.L_41:
        /*0004*/ 	.word	0x00000082


	//----- nvinfo : EIATTR_KPARAM_INFO
	.align		4
.L_42:
        /*0008*/ 	.byte	0x04, 0x17
        /*000a*/ 	.short	(.L_44 - .L_43)
.L_43:
        /*000c*/ 	.word	0x00000000
        /*0010*/ 	.short	0x0004
        /*0012*/ 	.short	0x0018
        /*0014*/ 	.byte	0x00, 0xf5, 0x21, 0x00


	//----- nvinfo : EIATTR_KPARAM_INFO
	.align		4
.L_44:
        /*0018*/ 	.byte	0x04, 0x17
        /*001a*/ 	.short	(.L_46 - .L_45)
.L_45:
        /*001c*/ 	.word	0x00000000
        /*0020*/ 	.short	0x0003
        /*0022*/ 	.short	0x0010
        /*0024*/ 	.byte	0x00, 0xf5, 0x21, 0x00


	//----- nvinfo : EIATTR_KPARAM_INFO
	.align		4
.L_46:
        /*0028*/ 	.byte	0x04, 0x17
        /*002a*/ 	.short	(.L_48 - .L_47)
.L_47:
        /*002c*/ 	.word	0x00000000
        /*0030*/ 	.short	0x0002
        /*0032*/ 	.short	0x0008
        /*0034*/ 	.byte	0x00, 0xf5, 0x21, 0x00


	//----- nvinfo : EIATTR_KPARAM_INFO
	.align		4
.L_48:
        /*0038*/ 	.byte	0x04, 0x17
        /*003a*/ 	.short	(.L_50 - .L_49)
.L_49:
        /*003c*/ 	.word	0x00000000
        /*0040*/ 	.short	0x0001
        /*0042*/ 	.short	0x0004
        /*0044*/ 	.byte	0x00, 0xf0, 0x11, 0x00


	//----- nvinfo : EIATTR_KPARAM_INFO
	.align		4
.L_50:
        /*0048*/ 	.byte	0x04, 0x17
        /*004a*/ 	.short	(.L_52 - .L_51)
.L_51:
        /*004c*/ 	.word	0x00000000
        /*0050*/ 	.short	0x0000
        /*0052*/ 	.short	0x0000
        /*0054*/ 	.byte	0x00, 0xf0, 0x11, 0x00


	//----- nvinfo : EIATTR_SPARSE_MMA_MASK
	.align		4
.L_52:
        /*0058*/ 	.byte	0x03, 0x50
        /*005a*/ 	.short	0x0000


	//----- nvinfo : EIATTR_MAXREG_COUNT
	.align		4
        /*005c*/ 	.byte	0x03, 0x1b
        /*005e*/ 	.short	0x00ff


	//----- nvinfo : EIATTR_EXTERNS
	.align		4
        /*0060*/ 	.byte	0x04, 0x0f
        /*0062*/ 	.short	(.L_54 - .L_53)


	//   ....[0]....
	.align		4
.L_53:
        /*0064*/ 	.word	index@(__assertfail)


	//----- nvinfo : EIATTR_MERCURY_ISA_VERSION
	.align		4
.L_54:
        /*0068*/ 	.byte	0x03, 0x5f
        /*006a*/ 	.short	0x0101


	//----- nvinfo : EIATTR_VRC_CTA_INIT_COUNT
	.align		4
        /*006c*/ 	.byte	0x02, 0x4a
	.zero		1
	.zero		1


	//----- nvinfo : EIATTR_SYSCALL_OFFSETS
	.align		4
        /*0070*/ 	.byte	0x04, 0x46
        /*0072*/ 	.short	(.L_56 - .L_55)


	//   ....[0]....
.L_55:
        /*0074*/ 	.word	0x00000310


	//   ....[1]....
        /*0078*/ 	.word	0x00000470


	//----- nvinfo : EIATTR_EXIT_INSTR_OFFSETS
	.align		4
.L_56:
        /*007c*/ 	.byte	0x04, 0x1c
        /*007e*/ 	.short	(.L_58 - .L_57)


	//   ....[0]....
.L_57:
        /*0080*/ 	.word	0x00000080


	//   ....[1]....
        /*0084*/ 	.word	0x00000ae0


	//----- nvinfo : EIATTR_CRS_STACK_SIZE
	.align		4
.L_58:
        /*0088*/ 	.byte	0x04, 0x1e
        /*008a*/ 	.short	(.L_60 - .L_59)
.L_59:
        /*008c*/ 	.word	0x00000000


	//----- nvinfo : EIATTR_CBANK_PARAM_SIZE
	.align		4
.L_60:
        /*0090*/ 	.byte	0x03, 0x19
        /*0092*/ 	.short	0x0020


	//----- nvinfo : EIATTR_PARAM_CBANK
	.align		4
        /*0094*/ 	.byte	0x04, 0x0a
        /*0096*/ 	.short	(.L_62 - .L_61)
	.align		4
.L_61:
        /*0098*/ 	.word	index@(.nv.constant0._Z5loop1jjP8mblock_tPKS_PK8matrix_t)
        /*009c*/ 	.short	0x0380
        /*009e*/ 	.short	0x0020


	//----- nvinfo : EIATTR_SW_WAR
	.align		4
.L_62:
        /*00a0*/ 	.byte	0x04, 0x36
        /*00a2*/ 	.short	(.L_64 - .L_63)
.L_63:
        /*00a4*/ 	.word	0x00000008
.L_64:


//--------------------- .nv.callgraph             --------------------------
	.section	.nv.callgraph,"",@"SHT_CUDA_CALLGRAPH"
	.align	4
	.sectionentsize	8
	.align		4
        /*0000*/ 	.word	0x00000000
	.align		4
        /*0004*/ 	.word	0xffffffff
	.align		4
        /*0008*/ 	.word	index@(_Z5loop2jjP8mblock_tS0_)
	.align		4
        /*000c*/ 	.word	index@(__assertfail)
	.align		4
        /*0010*/ 	.word	index@(_Z5loop1jjP8mblock_tPKS_PK8matrix_t)
	.align		4
        /*0014*/ 	.word	index@(__assertfail)
	.align		4
        /*0018*/ 	.word	0x00000000
	.align		4
        /*001c*/ 	.word	0xfffffffe
	.align		4
        /*0020*/ 	.word	0x00000000
	.align		4
        /*0024*/ 	.word	0xfffffffd
	.align		4
        /*0028*/ 	.word	0x00000000
	.align		4
        /*002c*/ 	.word	0xfffffffc


//--------------------- .nv.constant4             --------------------------
	.section	.nv.constant4,"a",@progbits
	.align	8
	.align		8
.nv.constant4:
        /*0000*/ 	.dword	__assertfail
	.align		8
        /*0008*/ 	.dword	__unnamed_1
	.align		8
        /*0010*/ 	.dword	__unnamed_2
	.align		8
        /*0018*/ 	.dword	__unnamed_3
	.align		8
        /*0020*/ 	.dword	$str$3
	.align		8
        /*0028*/ 	.dword	$str$4
	.align		8
        /*0030*/ 	.dword	$str$5
	.align		8
        /*0038*/ 	.dword	$str$6


//--------------------- .text._Z5loop2jjP8mblock_tS0_ --------------------------
	.section	.text._Z5loop2jjP8mblock_tS0_,"ax",@progbits
	.align	128
        .global         _Z5loop2jjP8mblock_tS0_
        .type           _Z5loop2jjP8mblock_tS0_,@function
        .size           _Z5loop2jjP8mblock_tS0_,(.L_x_60 - _Z5loop2jjP8mblock_tS0_)
        .other          _Z5loop2jjP8mblock_tS0_,@"STO_CUDA_ENTRY STV_DEFAULT"
_Z5loop2jjP8mblock_tS0_:
.text._Z5loop2jjP8mblock_tS0_:
[----:B------:R-:W0:Y:S08]  /*0000*/  LDC R1, c[0x0][0x37c] ;  /* 0x0000df00ff017b82 */ /* 0x000e300000000800 */
[----:B------:R-:W1:Y:S01]  /*0010*/  LDC.64 R2, c[0x0][0x390] ;  /* 0x0000e400ff027b82 */ /* 0x000e620000000a00 */
[----:B------:R-:W1:Y:S01]  /*0020*/  LDCU.64 UR36, c[0x0][0x358] ;  /* 0x00006b00ff2477ac */ /* 0x000e620008000a00 */
[----:B0-----:R-:W-:Y:S01]  /*0030*/  IADD3 R1, PT, PT, R1, -0x80, RZ ;  /* 0xffffff8001017810 */ /* 0x001fe20007ffe0ff */
[----:B-1----:R-:W2:Y:S04]  /*0040*/  LDG.E.64 R2, desc[UR36][R2.64] ;  /* 0x0000002402027981 */ /* 0x002ea8000c1e1b00 */
[----:B--2---:R-:W2:Y:S04]  /*0050*/  LD.E.64 R4, desc[UR36][R2.64] ;  /* 0x0000002402047980 */ /* 0x004ea8000c101b00 */
[----:B--2---:R-:W2:Y:S01]  /*0060*/  LD.E R4, desc[UR36][R4.64+0x8] ;  /* 0x0000082404047980 */ /* 0x004ea2000c101900 */
[----:B------:R-:W0:Y:S01]  /*0070*/  LDCU UR38, c[0x0][0x360] ;  /* 0x00006c00ff2677ac */ /* 0x000e220008000800 */
[----:B------:R-:W-:Y:S01]  /*0080*/  BSSY.RECONVERGENT B6, `(.L_x_0) ;  /* 0x0000013000067945 */ /* 0x000fe20003800200 */
[----:B--2---:R-:W-:-:S13]  /*0090*/  ISETP.NE.AND P0, PT, R4, 0x4, PT ;  /* 0x000000040400780c */ /* 0x004fda0003f05270 */
[----:B0-----:R-:W-:Y:S05]  /*00a0*/  @!P0 BRA `(.L_x_1) ;  /* 0x0000000000408947 */ /* 0x001fea0003800000 */
[----:B------:R-:W-:Y:S01]  /*00b0*/  MOV R0, 0x0 ;  /* 0x0000000000007802 */ /* 0x000fe20000000f00 */
[----:B------:R-:W0:Y:S01]  /*00c0*/  LDCU.64 UR4, c[0x4][0x38] ;  /* 0x01000700ff0477ac */ /* 0x000e220008000a00 */
[----:B------:R-:W-:Y:S02]  /*00d0*/  HFMA2 R12, -RZ, RZ, 0, 5.9604644775390625e-08 ;  /* 0x00000001ff0c7431 */ /* 0x000fe400000001ff */
[----:B------:R-:W-:Y:S01]  /*00e0*/  IMAD.MOV.U32 R8, RZ, RZ, 0x1f1 ;  /* 0x000001f1ff087424 */ /* 0x000fe200078e00ff */
[----:B------:R1:W2:Y:S01]  /*00f0*/  LDC.64 R2, c[0x4][R0] ;  /* 0x0100000000027b82 */ /* 0x0002a20000000a00 */
[----:B------:R-:W3:Y:S01]  /*0100*/  LDCU.64 UR6, c[0x4][0x20] ;  /* 0x01000400ff0677ac */ /* 0x000ee20008000a00 */
[----:B------:R-:W-:Y:S01]  /*0110*/  IMAD.MOV.U32 R13, RZ, RZ, RZ ;  /* 0x000000ffff0d7224 */ /* 0x000fe200078e00ff */
[----:B------:R-:W4:Y:S01]  /*0120*/  LDCU.64 UR8, c[0x4][0x18] ;  /* 0x01000300ff0877ac */ /* 0x000f220008000a00 */
[----:B0-----:R-:W-:Y:S01]  /*0130*/  IMAD.U32 R4, RZ, RZ, UR4 ;  /* 0x00000004ff047e24 */ /* 0x001fe2000f8e00ff */
[----:B------:R-:W-:Y:S01]  /*0140*/  MOV R5, UR5 ;  /* 0x0000000500057c02 */ /* 0x000fe20008000f00 */
[----:B---3--:R-:W-:Y:S01]  /*0150*/  IMAD.U32 R6, RZ, RZ, UR6 ;  /* 0x00000006ff067e24 */ /* 0x008fe2000f8e00ff */
[----:B------:R-:W-:Y:S01]  /*0160*/  MOV R7, UR7 ;  /* 0x0000000700077c02 */ /* 0x000fe20008000f00 */
[----:B----4-:R-:W-:Y:S01]  /*0170*/  IMAD.U32 R10, RZ, RZ, UR8 ;  /* 0x00000008ff0a7e24 */ /* 0x010fe2000f8e00ff */
[----:B-1----:R-:W-:-:S07]  /*0180*/  MOV R11, UR9 ;  /* 0x00000009000b7c02 */ /* 0x002fce0008000f00 */
[----:B------:R-:W-:-:S07]  /*0190*/  LEPC R20, `(.L_x_1) ;  /* 0x000000001014794e */ /* 0x000fce0000000000 */
[----:B--2---:R-:W-:Y:S05]  /*01a0*/  CALL.ABS.NOINC R2 ;  /* 0x0000000002007343 */ /* 0x004fea0003c00000 */
.L_x_1:
[----:B------:R-:W-:Y:S05]  /*01b0*/  BSYNC.RECONVERGENT B6 ;  /* 0x0000000000067941 */ /* 0x000fea0003800200 */
.L_x_0:
[----:B------:R-:W0:Y:S01]  /*01c0*/  S2R R0, SR_TID.X ;  /* 0x0000000000007919 */ /* 0x000e220000002100 */
[----:B------:R-:W1:Y:S01]  /*01d0*/  LDCU.64 UR4, c[0x0][0x380] ;  /* 0x00007000ff0477ac */ /* 0x000e620008000a00 */
[----:B------:R-:W0:Y:S02]  /*01e0*/  S2R R3, SR_CTAID.X ;  /* 0x0000000000037919 */ /* 0x000e240000002500 */
[----:B0-----:R-:W-:-:S05]  /*01f0*/  IMAD R0, R3, UR38, R0 ;  /* 0x0000002603007c24 */ /* 0x001fca000f8e0200 */
[----:B-1----:R-:W-:-:S04]  /*0200*/  IADD3.X R2, PT, PT, R0, UR5, RZ, PT, !PT ;  /* 0x0000000500027c10 */ /* 0x002fc8000bffe4ff */
[----:B------:R-:W-:-:S13]  /*0210*/  ISETP.GE.U32.AND P0, PT, R2, UR4, PT ;  /* 0x0000000402007c0c */ /* 0x000fda000bf06070 */
[----:B------:R-:W-:Y:S05]  /*0220*/  @P0 EXIT ;  /* 0x000000000000094d */ /* 0x000fea0003800000 */
[----:B------:R-:W-:-:S07]  /*0230*/  IADD3 R18, PT, PT, R1, 0x40, RZ ;  /* 0x0000004001127810 */ /* 0x000fce0007ffe0ff */
.L_x_38:
[----:B------:R-:W-:Y:S01]  /*0240*/  BSSY.RECONVERGENT B7, `(.L_x_2) ;  /* 0x00001ca000077945 */ /* 0x000fe20003800200 */
[----:B0---4-:R-:W-:-:S07]  /*0250*/  IMAD.MOV.U32 R19, RZ, RZ, R2 ;  /* 0x000000ffff137224 */ /* 0x011fce00078e0002 */
.L_x_37:
[----:B0-----:R-:W0:Y:S01]  /*0260*/  LDC.64 R4, c[0x0][0x388] ;  /* 0x0000e200ff047b82 */ /* 0x001e220000000a00 */
[----:B------:R-:W1:Y:S01]  /*0270*/  LDCU UR4, c[0x0][0x384] ;  /* 0x00007080ff0477ac */ /* 0x000e620008000800 */
[----:B0-----:R-:W1:Y:S04]  /*0280*/  LDG.E R0, desc[UR36][R4.64+0x8] ;  /* 0x0000082404007981 */ /* 0x001e68000c1e1900 */
[----:B------:R-:W2:Y:S01]  /*0290*/  LDG.E.64 R14, desc[UR36][R4.64] ;  /* 0x00000024040e7981 */ /* 0x000ea2000c1e1b00 */
[----:B-1----:R-:W-:-:S04]  /*02a0*/  IMAD R7, R0, R2, UR4 ;  /* 0x0000000400077e24 */ /* 0x002fc8000f8e0202 */
[----:B--2---:R-:W-:-:S06]  /*02b0*/  IMAD.WIDE.U32 R6, R7, 0x8, R14 ;  /* 0x0000000807067825 */ /* 0x004fcc00078e000e */
[----:B------:R-:W2:Y:S04]  /*02c0*/  LD.E.64 R6, desc[UR36][R6.64] ;  /* 0x0000002406067980 */ /* 0x000ea8000c101b00 */
[----:B--2---:R-:W2:Y:S01]  /*02d0*/  LD.E R3, desc[UR36][R6.64+0x8] ;  /* 0x0000082406037980 */ /* 0x004ea2000c101900 */
[----:B------:R-:W-:Y:S01]  /*02e0*/  BSSY.RECONVERGENT B0, `(.L_x_3) ;  /* 0x0000046000007945 */ /* 0x000fe20003800200 */
[----:B--2---:R-:W-:-:S13]  /*02f0*/  ISETP.NE.AND P0, PT, R3, RZ, PT ;  /* 0x000000ff0300720c */ /* 0x004fda0003f05270 */
[----:B----4-:R-:W-:Y:S05]  /*0300*/  @!P0 BRA `(.L_x_4) ;  /* 0x00000004000c8947 */ /* 0x010fea0003800000 */
[----:B------:R0:W5:Y:S01]  /*0310*/  LD.E.64 R12, desc[UR36][R6.64] ;  /* 0x00000024060c7980 */ /* 0x000162000c101b00 */
[C---:B------:R-:W-:Y:S01]  /*0320*/  LOP3.LUT R8, R3.reuse, 0xfffffffc, RZ, 0xc0, !PT ;  /* 0xfffffffc03087812 */ /* 0x040fe200078ec0ff */
[----:B------:R-:W-:Y:S01]  /*0330*/  HFMA2 R10, -RZ, RZ, 0, 0 ;  /* 0x00000000ff0a7431 */ /* 0x000fe200000001ff */
[----:B------:R-:W-:-:S03]  /*0340*/  LOP3.LUT R9, R3, 0x3, RZ, 0xc0, !PT ;  /* 0x0000000303097812 */ /* 0x000fc600078ec0ff */
[----:B------:R-:W-:-:S07]  /*0350*/  IMAD.MOV R11, RZ, RZ, -R8 ;  /* 0x000000ffff0b7224 */ /* 0x000fce00078e0a08 */
.L_x_11:
[----:B------:R-:W-:Y:S01]  /*0360*/  ISETP.GE.U32.AND P0, PT, R3, 0x4, PT ;  /* 0x000000040300780c */ /* 0x000fe20003f06070 */
[----:B------:R-:W-:Y:S01]  /*0370*/  BSSY.RECONVERGENT B1, `(.L_x_5) ;  /* 0x000001f000017945 */ /* 0x000fe20003800200 */
[----:B------:R-:W-:Y:S01]  /*0380*/  SHF.L.U32 R22, R10, 0x2, RZ ;  /* 0x000000020a167819 */ /* 0x000fe200000006ff */
[----:B012---:R-:W-:-:S10]  /*0390*/  IMAD.MOV.U32 R7, RZ, RZ, RZ ;  /* 0x000000ffff077224 */ /* 0x007fd400078e00ff */
[----:B------:R-:W-:Y:S05]  /*03a0*/  @!P0 BRA `(.L_x_6) ;  /* 0x00000000006c8947 */ /* 0x000fea0003800000 */
[----:B------:R-:W-:Y:S01]  /*03b0*/  BSSY.RECONVERGENT B2, `(.L_x_7) ;  /* 0x0000019000027945 */ /* 0x000fe20003800200 */
[CC--:B------:R-:W-:Y:S01]  /*03c0*/  IADD3 R27, PT, PT, R3.reuse, R10.reuse, RZ ;  /* 0x0000000a031b7210 */ /* 0x0c0fe20007ffe0ff */
[C-C-:B------:R-:W-:Y:S01]  /*03d0*/  IMAD R23, R3.reuse, 0x2, R10.reuse ;  /* 0x0000000203177824 */ /* 0x140fe200078e020a */
[----:B------:R-:W-:Y:S01]  /*03e0*/  MOV R25, R10 ;  /* 0x0000000a00197202 */ /* 0x000fe20000000f00 */
[----:B------:R-:W-:Y:S01]  /*03f0*/  IMAD R24, R3, 0x3, R10 ;  /* 0x0000000303187824 */ /* 0x000fe200078e020a */
[----:B------:R-:W-:Y:S01]  /*0400*/  MOV R28, R11 ;  /* 0x0000000b001c7202 */ /* 0x000fe20000000f00 */
[----:B------:R-:W-:-:S07]  /*0410*/  IMAD.MOV.U32 R26, RZ, RZ, R22 ;  /* 0x000000ffff1a7224 */ /* 0x000fce00078e0016 */
.L_x_8:
[----:B0----5:R-:W-:-:S04]  /*0420*/  IMAD.WIDE.U32 R4, R25, 0x4, R12 ;  /* 0x0000000419047825 */ /* 0x021fc800078e000c */
[--C-:B------:R-:W-:Y:S02]  /*0430*/  IMAD.WIDE.U32 R16, R27, 0x4, R12.reuse ;  /* 0x000000041b107825 */ /* 0x100fe400078e000c */
[----:B------:R-:W2:Y:S02]  /*0440*/  LD.E R4, desc[UR36][R4.64] ;  /* 0x0000002404047980 */ /* 0x000ea4000c101900 */
[----:B------:R-:W-:-:S05]  /*0450*/  IMAD.WIDE.U32 R20, R23, 0x4, R12 ;  /* 0x0000000417147825 */ /* 0x000fca00078e000c */
[----:B------:R-:W2:Y:S04]  /*0460*/  LD.E R6, desc[UR36][R20.64] ;  /* 0x0000002414067980 */ /* 0x000ea8000c101900 */
[----:B------:R0:W2:Y:S02]  /*0470*/  LD.E R5, desc[UR36][R16.64] ;  /* 0x0000002410057980 */ /* 0x0000a4000c101900 */
[----:B0-----:R-:W-:-:S05]  /*0480*/  IMAD.WIDE.U32 R16, R24, 0x4, R12 ;  /* 0x0000000418107825 */ /* 0x001fca00078e000c */
[----:B------:R-:W2:Y:S01]  /*0490*/  LD.E R7, desc[UR36][R16.64] ;  /* 0x0000002410077980 */ /* 0x000ea2000c101900 */
[----:B------:R-:W-:Y:S01]  /*04a0*/  IMAD R29, R26, 0x4, R1 ;  /* 0x000000041a1d7824 */ /* 0x000fe200078e0201 */
[----:B------:R-:W-:-:S04]  /*04b0*/  IADD3 R28, PT, PT, R28, 0x4, RZ ;  /* 0x000000041c1c7810 */ /* 0x000fc80007ffe0ff */
[----:B------:R-:W-:Y:S01]  /*04c0*/  ISETP.NE.AND P0, PT, R28, RZ, PT ;  /* 0x000000ff1c00720c */ /* 0x000fe20003f05270 */
[----:B------:R-:W-:Y:S01]  /*04d0*/  VIADD R26, R26, 0x4 ;  /* 0x000000041a1a7836 */ /* 0x000fe20000000000 */
[C---:B------:R-:W-:Y:S01]  /*04e0*/  LEA R27, R3.reuse, R27, 0x2 ;  /* 0x0000001b031b7211 */ /* 0x040fe200078e10ff */
[C---:B------:R-:W-:Y:S01]  /*04f0*/  IMAD R23, R3.reuse, 0x4, R23 ;  /* 0x0000000403177824 */ /* 0x040fe200078e0217 */
[C---:B------:R-:W-:Y:S01]  /*0500*/  LEA R24, R3.reuse, R24, 0x2 ;  /* 0x0000001803187211 */ /* 0x040fe200078e10ff */
[----:B------:R-:W-:Y:S01]  /*0510*/  IMAD R25, R3, 0x4, R25 ;  /* 0x0000000403197824 */ /* 0x000fe200078e0219 */
[----:B--2---:R0:W-:Y:S07]  /*0520*/  STL.128 [R29], R4 ;  /* 0x000000041d007387 */ /* 0x0041ee0000100c00 */
[----:B------:R-:W-:Y:S05]  /*0530*/  @P0 BRA `(.L_x_8) ;  /* 0xfffffffc00b80947 */ /* 0x000fea000383ffff */
[----:B------:R-:W-:Y:S05]  /*0540*/  BSYNC.RECONVERGENT B2 ;  /* 0x0000000000027941 */ /* 0x000fea0003800200 */
.L_x_7:
[----:B0-----:R-:W-:-:S07]  /*0550*/  MOV R7, R8 ;  /* 0x0000000800077202 */ /* 0x001fce0000000f00 */
.L_x_6:
[----:B------:R-:W-:Y:S05]  /*0560*/  BSYNC.RECONVERGENT B1 ;  /* 0x0000000000017941 */ /* 0x000fea0003800200 */
.L_x_5:
[----:B------:R-:W-:Y:S01]  /*0570*/  ISETP.NE.AND P0, PT, R9, RZ, PT ;  /* 0x000000ff0900720c */ /* 0x000fe20003f05270 */
[----:B------:R-:W-:-:S12]  /*0580*/  BSSY.RECONVERGENT B1, `(.L_x_9) ;  /* 0x0000018000017945 */ /* 0x000fd80003800200 */
[----:B------:R-:W-:Y:S05]  /*0590*/  @!P0 BRA `(.L_x_10) ;  /* 0x0000000000588947 */ /* 0x000fea0003800000 */
[----:B------:R-:W-:-:S04]  /*05a0*/  IMAD R6, R3, R7, R10 ;  /* 0x0000000703067224 */ /* 0x000fc800078e020a */
[----:B-----5:R-:W-:-:S06]  /*05b0*/  IMAD.WIDE.U32 R4, R6, 0x4, R12 ;  /* 0x0000000406047825 */ /* 0x020fcc00078e000c */
[----:B------:R-:W2:Y:S01]  /*05c0*/  LD.E R4, desc[UR36][R4.64] ;  /* 0x0000002404047980 */ /* 0x000ea2000c101900 */
[----:B------:R-:W-:Y:S01]  /*05d0*/  IMAD.IADD R22, R22, 0x1, R7 ;  /* 0x0000000116167824 */ /* 0x000fe200078e0207 */
[----:B------:R-:W-:-:S04]  /*05e0*/  ISETP.NE.AND P0, PT, R9, 0x1, PT ;  /* 0x000000010900780c */ /* 0x000fc80003f05270 */
[----:B------:R-:W-:-:S05]  /*05f0*/  LEA R7, R22, R1, 0x2 ;  /* 0x0000000116077211 */ /* 0x000fca00078e10ff */
[----:B--2---:R0:W-:Y:S04]  /*0600*/  STL [R7], R4 ;  /* 0x0000000407007387 */ /* 0x0041e80000100800 */
[----:B------:R-:W-:Y:S05]  /*0610*/  @!P0 BRA `(.L_x_10) ;  /* 0x0000000000388947 */ /* 0x000fea0003800000 */
[----:B------:R-:W-:-:S04]  /*0620*/  IMAD.IADD R16, R3, 0x1, R6 ;  /* 0x0000000103107824 */ /* 0x000fc800078e0206 */
[----:B0-----:R-:W-:-:S06]  /*0630*/  IMAD.WIDE.U32 R4, R16, 0x4, R12 ;  /* 0x0000000410047825 */ /* 0x001fcc00078e000c */
[----:B------:R-:W2:Y:S01]  /*0640*/  LD.E R4, desc[UR36][R4.64] ;  /* 0x0000002404047980 */ /* 0x000ea2000c101900 */
[----:B------:R-:W-:Y:S02]  /*0650*/  IADD3 R6, PT, PT, R22, 0x1, RZ ;  /* 0x0000000116067810 */ /* 0x000fe40007ffe0ff */
[----:B------:R-:W-:-:S03]  /*0660*/  ISETP.NE.AND P0, PT, R9, 0x2, PT ;  /* 0x000000020900780c */ /* 0x000fc60003f05270 */
[----:B------:R-:W-:-:S05]  /*0670*/  IMAD R7, R6, 0x4, R1 ;  /* 0x0000000406077824 */ /* 0x000fca00078e0201 */
[----:B--2---:R1:W-:Y:S05]  /*0680*/  STL [R7], R4 ;  /* 0x0000000407007387 */ /* 0x0043ea0000100800 */
[----:B------:R-:W-:Y:S05]  /*0690*/  @!P0 BRA `(.L_x_10) ;  /* 0x0000000000188947 */ /* 0x000fea0003800000 */
[----:B------:R-:W-:-:S05]  /*06a0*/  IADD3 R5, PT, PT, R3, R16, RZ ;  /* 0x0000001003057210 */ /* 0x000fca0007ffe0ff */
[----:B-1----:R-:W-:-:S06]  /*06b0*/  IMAD.WIDE.U32 R4, R5, 0x4, R12 ;  /* 0x0000000405047825 */ /* 0x002fcc00078e000c */
[----:B------:R-:W2:Y:S01]  /*06c0*/  LD.E R4, desc[UR36][R4.64] ;  /* 0x0000002404047980 */ /* 0x000ea2000c101900 */
[----:B------:R-:W-:-:S05]  /*06d0*/  VIADD R6, R22, 0x2 ;  /* 0x0000000216067836 */ /* 0x000fca0000000000 */
[----:B------:R-:W-:-:S05]  /*06e0*/  LEA R7, R6, R1, 0x2 ;  /* 0x0000000106077211 */ /* 0x000fca00078e10ff */
[----:B--2---:R2:W-:Y:S02]  /*06f0*/  STL [R7], R4 ;  /* 0x0000000407007387 */ /* 0x0045e40000100800 */
.L_x_10:
[----:B------:R-:W-:Y:S05]  /*0700*/  BSYNC.RECONVERGENT B1 ;  /* 0x0000000000017941 */ /* 0x000fea0003800200 */
.L_x_9:
[----:B------:R-:W-:-:S05]  /*0710*/  VIADD R10, R10, 0x1 ;  /* 0x000000010a0a7836 */ /* 0x000fca0000000000 */
[----:B------:R-:W-:-:S13]  /*0720*/  ISETP.NE.AND P0, PT, R10, R3, PT ;  /* 0x000000030a00720c */ /* 0x000fda0003f05270 */
[----:B------:R-:W-:Y:S05]  /*0730*/  @P0 BRA `(.L_x_11) ;  /* 0xfffffffc00080947 */ /* 0x000fea000383ffff */
.L_x_4:
[----:B------:R-:W-:Y:S05]  /*0740*/  BSYNC.RECONVERGENT B0 ;  /* 0x0000000000007941 */ /* 0x000fea0003800200 */
.L_x_3:
[----:B------:R-:W3:Y:S02]  /*0750*/  LDCU UR4, c[0x0][0x384] ;  /* 0x00007080ff0477ac */ /* 0x000ee40008000800 */
[----:B---3--:R-:W-:-:S04]  /*0760*/  IMAD R17, R0, R19, UR4 ;  /* 0x0000000400117e24 */ /* 0x008fc8000f8e0213 */
[----:B------:R-:W-:-:S06]  /*0770*/  IMAD.WIDE.U32 R16, R17, 0x8, R14 ;  /* 0x0000000811107825 */ /* 0x000fcc00078e000e */
[----:B------:R-:W3:Y:S04]  /*0780*/  LD.E.64 R16, desc[UR36][R16.64] ;  /* 0x0000002410107980 */ /* 0x000ee8000c101b00 */
[----:B---3--:R-:W3:Y:S01]  /*0790*/  LD.E R0, desc[UR36][R16.64+0x8] ;  /* 0x0000082410007980 */ /* 0x008ee2000c101900 */
[----:B------:R-:W-:Y:S01]  /*07a0*/  BSSY.RECONVERGENT B6, `(.L_x_12) ;  /* 0x0000028000067945 */ /* 0x000fe20003800200 */
[----:B------:R-:W-:Y:S01]  /*07b0*/  HFMA2 R22, -RZ, RZ, 0, 2.384185791015625e-07 ;  /* 0x00000004ff167431 */ /* 0x000fe200000001ff */
[----:B---3--:R-:W-:-:S13]  /*07c0*/  ISETP.NE.AND P0, PT, R0, 0x4, PT ;  /* 0x000000040000780c */ /* 0x008fda0003f05270 */
[----:B------:R-:W-:Y:S05]  /*07d0*/  @!P0 BRA `(.L_x_13) ;  /* 0x0000000000908947 */ /* 0x000fea0003800000 */
[----:B------:R-:W-:Y:S01]  /*07e0*/  MOV R14, 0x0 ;  /* 0x00000000000e7802 */ /* 0x000fe20000000f00 */
[----:B------:R-:W0:Y:S01]  /*07f0*/  LDCU.64 UR4, c[0x4][0x28] ;  /* 0x01000500ff0477ac */ /* 0x000e220008000a00 */
[----:B------:R-:W-:Y:S01]  /*0800*/  IMAD.MOV.U32 R8, RZ, RZ, 0x12b ;  /* 0x0000012bff087424 */ /* 0x000fe200078e00ff */
[----:B-----5:R-:W-:Y:S01]  /*0810*/  MOV R12, 0x1 ;  /* 0x00000001000c7802 */ /* 0x020fe20000000f00 */
[----:B------:R-:W-:Y:S01]  /*0820*/  IMAD.MOV.U32 R13, RZ, RZ, RZ ;  /* 0x000000ffff0d7224 */ /* 0x000fe200078e00ff */
[----:B------:R-:W3:Y:S01]  /*0830*/  LDCU.64 UR8, c[0x4][0x20] ;  /* 0x01000400ff0877ac */ /* 0x000ee20008000a00 */
[----:B------:R-:W4:Y:S01]  /*0840*/  LDC.64 R14, c[0x4][R14] ;  /* 0x010000000e0e7b82 */ /* 0x000f220000000a00 */
[----:B------:R-:W3:Y:S01]  /*0850*/  LDCU.64 UR6, c[0x4][0x10] ;  /* 0x01000200ff0677ac */ /* 0x000ee20008000a00 */
[----:B012---:R-:W-:Y:S01]  /*0860*/  IMAD.U32 R4, RZ, RZ, UR4 ;  /* 0x00000004ff047e24 */ /* 0x007fe2000f8e00ff */
[----:B------:R-:W-:Y:S01]  /*0870*/  MOV R5, UR5 ;  /* 0x0000000500057c02 */ /* 0x000fe20008000f00 */
[----:B---3--:R-:W-:Y:S01]  /*0880*/  IMAD.U32 R6, RZ, RZ, UR8 ;  /* 0x00000008ff067e24 */ /* 0x008fe2000f8e00ff */
[----:B------:R-:W-:Y:S01]  /*0890*/  MOV R7, UR9 ;  /* 0x0000000900077c02 */ /* 0x000fe20008000f00 */
[----:B------:R-:W-:Y:S01]  /*08a0*/  IMAD.U32 R10, RZ, RZ, UR6 ;  /* 0x00000006ff0a7e24 */ /* 0x000fe2000f8e00ff */
[----:B------:R-:W-:-:S07]  /*08b0*/  MOV R11, UR7 ;  /* 0x00000007000b7c02 */ /* 0x000fce0008000f00 */
[----:B------:R-:W-:-:S07]  /*08c0*/  LEPC R20, `(.L_x_14) ;  /* 0x000000001014794e */ /* 0x000fce0000000000 */
[----:B----4-:R-:W-:Y:S05]  /*08d0*/  CALL.ABS.NOINC R14 ;  /* 0x000000000e007343 */ /* 0x010fea0003c00000 */
.L_x_14:
[----:B------:R-:W2:Y:S02]  /*08e0*/  LD.E R0, desc[UR36][R16.64+0x8] ;  /* 0x0000082410007980 */ /* 0x000ea4000c101900 */
[----:B--2---:R-:W-:-:S13]  /*08f0*/  ISETP.NE.AND P0, PT, R0, 0x4, PT ;  /* 0x000000040000780c */ /* 0x004fda0003f05270 */
[----:B------:R-:W-:Y:S05]  /*0900*/  @!P0 BRA `(.L_x_13) ;  /* 0x0000000000448947 */ /* 0x000fea0003800000 */
[----:B------:R-:W-:Y:S01]  /*0910*/  MOV R14, 0x0 ;  /* 0x00000000000e7802 */ /* 0x000fe20000000f00 */
[----:B------:R-:W0:Y:S01]  /*0920*/  LDCU.64 UR4, c[0x4][0x30] ;  /* 0x01000600ff0477ac */ /* 0x000e220008000a00 */
[----:B------:R-:W-:Y:S02]  /*0930*/  HFMA2 R8, -RZ, RZ, 0, 1.78813934326171875e-05 ;  /* 0x0000012cff087431 */ /* 0x000fe400000001ff */
[----:B------:R-:W-:Y:S01]  /*0940*/  IMAD.MOV.U32 R12, RZ, RZ, 0x1 ;  /* 0x00000001ff0c7424 */ /* 0x000fe200078e00ff */
[----:B------:R-:W-:Y:S01]  /*0950*/  MOV R13, RZ ;  /* 0x000000ff000d7202 */ /* 0x000fe20000000f00 */
[----:B------:R-:W1:Y:S01]  /*0960*/  LDCU.64 UR6, c[0x4][0x20] ;  /* 0x01000400ff0677ac */ /* 0x000e620008000a00 */
[----:B------:R-:W2:Y:S01]  /*0970*/  LDC.64 R14, c[0x4][R14] ;  /* 0x010000000e0e7b82 */ /* 0x000ea20000000a00 */
[----:B------:R-:W3:Y:S01]  /*0980*/  LDCU.64 UR8, c[0x4][0x10] ;  /* 0x01000200ff0877ac */ /* 0x000ee20008000a00 */
[----:B0-----:R-:W-:Y:S01]  /*0990*/  MOV R4, UR4 ;  /* 0x0000000400047c02 */ /* 0x001fe20008000f00 */
[----:B------:R-:W-:Y:S01]  /*09a0*/  IMAD.U32 R5, RZ, RZ, UR5 ;  /* 0x00000005ff057e24 */ /* 0x000fe2000f8e00ff */
[----:B-1----:R-:W-:Y:S01]  /*09b0*/  MOV R6, UR6 ;  /* 0x0000000600067c02 */ /* 0x002fe20008000f00 */
[----:B------:R-:W-:Y:S01]  /*09c0*/  IMAD.U32 R7, RZ, RZ, UR7 ;  /* 0x00000007ff077e24 */ /* 0x000fe2000f8e00ff */
[----:B---3--:R-:W-:Y:S01]  /*09d0*/  MOV R10, UR8 ;  /* 0x00000008000a7c02 */ /* 0x008fe20008000f00 */
[----:B------:R-:W-:-:S07]  /*09e0*/  IMAD.U32 R11, RZ, RZ, UR9 ;  /* 0x00000009ff0b7e24 */ /* 0x000fce000f8e00ff */
[----:B------:R-:W-:-:S07]  /*09f0*/  LEPC R20, `(.L_x_15) ;  /* 0x000000001014794e */ /* 0x000fce0000000000 */
[----:B--2---:R-:W-:Y:S05]  /*0a00*/  CALL.ABS.NOINC R14 ;  /* 0x000000000e007343 */ /* 0x004fea0003c00000 */
.L_x_15:
[----:B------:R3:W5:Y:S02]  /*0a10*/  LD.E R22, desc[UR36][R16.64+0x8] ;  /* 0x0000082410167980 */ /* 0x000764000c101900 */
.L_x_13:
[----:B------:R-:W-:Y:S05]  /*0a20*/  BSYNC.RECONVERGENT B6 ;  /* 0x0000000000067941 */ /* 0x000fea0003800200 */
.L_x_12:
[----:B------:R4:W-:Y:S01]  /*0a30*/  STL.128 [R1+0x40], RZ ;  /* 0x000040ff01007387 */ /* 0x0009e20000100c00 */
[----:B-----5:R-:W-:Y:S01]  /*0a40*/  ISETP.NE.AND P0, PT, R22, RZ, PT ;  /* 0x000000ff1600720c */ /* 0x020fe20003f05270 */
[----:B------:R-:W-:Y:S02]  /*0a50*/  BSSY.RECONVERGENT B1, `(.L_x_16) ;  /* 0x0000115000017945 */ /* 0x000fe40003800200 */
[----:B------:R4:W-:Y:S04]  /*0a60*/  STL.128 [R1+0x50], RZ ;  /* 0x000050ff01007387 */ /* 0x0009e80000100c00 */
[----:B------:R4:W-:Y:S04]  /*0a70*/  STL.128 [R1+0x60], RZ ;  /* 0x000060ff01007387 */ /* 0x0009e80000100c00 */
[----:B------:R4:W-:Y:S02]  /*0a80*/  STL.128 [R1+0x70], RZ ;  /* 0x000070ff01007387 */ /* 0x0009e40000100c00 */
[----:B------:R-:W-:Y:S05]  /*0a90*/  @!P0 BRA `(.L_x_17) ;  /* 0x0000001000408947 */ /* 0x000fea0003800000 */
[----:B---3--:R-:W5:Y:S01]  /*0aa0*/  LD.E.64 R16, desc[UR36][R16.64] ;  /* 0x0000002410107980 */ /* 0x008f62000c101b00 */
[C---:B------:R-:W-:Y:S01]  /*0ab0*/  LOP3.LUT R0, R22.reuse, 0xf, RZ, 0xc0, !PT ;  /* 0x0000000f16007812 */ /* 0x040fe200078ec0ff */
[----:B012---:R-:W-:Y:S01]  /*0ac0*/  IMAD.MOV.U32 R7, RZ, RZ, RZ ;  /* 0x000000ffff077224 */ /* 0x007fe200078e00ff */
[C---:B------:R-:W-:Y:S02]  /*0ad0*/  LOP3.LUT R3, R22.reuse, 0xfffffff0, RZ, 0xc0, !PT ;  /* 0xfffffff016037812 */ /* 0x040fe400078ec0ff */
[C---:B------:R-:W-:Y:S02]  /*0ae0*/  LOP3.LUT R4, R22.reuse, 0x7, RZ, 0xc0, !PT ;  /* 0x0000000716047812 */ /* 0x040fe400078ec0ff */
[----:B------:R-:W-:-:S07]  /*0af0*/  LOP3.LUT R5, R22, 0x3, RZ, 0xc0, !PT ;  /* 0x0000000316057812 */ /* 0x000fce00078ec0ff */
.L_x_30:
[----:B------:R-:W-:Y:S01]  /*0b00*/  MOV R6, R7 ;  /* 0x0000000700067202 */ /* 0x000fe20000000f00 */
[CC--:B------:R-:W-:Y:S01]  /*0b10*/  IMAD R12, R7.reuse, R22.reuse, RZ ;  /* 0x00000016070c7224 */ /* 0x0c0fe200078e02ff */
[----:B------:R-:W-:Y:S01]  /*0b20*/  IADD3 R7, PT, PT, R7, 0x1, RZ ;  /* 0x0000000107077810 */ /* 0x000fe20007ffe0ff */
[----:B------:R-:W-:Y:S01]  /*0b30*/  BSSY.RECONVERGENT B0, `(.L_x_18) ;  /* 0x0000105000007945 */ /* 0x000fe20003800200 */
[----:B------:R-:W-:Y:S01]  /*0b40*/  VIMNMX.U32 R13, PT, PT, R22, 0x1, !PT ;  /* 0x00000001160d7848 */ /* 0x000fe20007fe0000 */
[----:B------:R-:W-:Y:S01]  /*0b50*/  IMAD.MOV.U32 R20, RZ, RZ, RZ ;  /* 0x000000ffff147224 */ /* 0x000fe200078e00ff */
[----:B------:R-:W-:-:S13]  /*0b60*/  ISETP.NE.AND P0, PT, R7, R22, PT ;  /* 0x000000160700720c */ /* 0x000fda0003f05270 */
.L_x_29:
[----:B------:R-:W-:-:S04]  /*0b70*/  LEA R21, R6, R20, 0x2 ;  /* 0x0000001406157211 */ /* 0x000fc800078e10ff */
[----:B------:R-:W-:-:S05]  /*0b80*/  LEA R21, R21, R18, 0x2 ;  /* 0x0000001215157211 */ /* 0x000fca00078e10ff */
[----:B-----5:R0:W5:Y:S01]  /*0b90*/  LDL R14, [R21] ;  /* 0x00000000150e7983 */ /* 0x0201620000100800 */
[----:B------:R-:W-:Y:S01]  /*0ba0*/  ISETP.GE.U32.AND P1, PT, R22, 0x10, PT ;  /* 0x000000101600780c */ /* 0x000fe20003f26070 */
[----:B------:R-:W-:Y:S01]  /*0bb0*/  BSSY.RECONVERGENT B2, `(.L_x_19) ;  /* 0x000007a000027945 */ /* 0x000fe20003800200 */
[----:B------:R-:W-:-:S11]  /*0bc0*/  IMAD.MOV.U32 R23, RZ, RZ, RZ ;  /* 0x000000ffff177224 */ /* 0x000fd600078e00ff */
[----:B0-----:R-:W-:Y:S05]  /*0bd0*/  @!P1 BRA `(.L_x_20) ;  /* 0x0000000400dc9947 */ /* 0x001fea0003800000 */
[----:B------:R-:W-:Y:S01]  /*0be0*/  HFMA2 R23, -RZ, RZ, 0, 0 ;  /* 0x00000000ff177431 */ /* 0x000fe200000001ff */
[----:B------:R-:W-:Y:S06]  /*0bf0*/  BSSY.RECONVERGENT B3, `(.L_x_21) ;  /* 0x0000074000037945 */ /* 0x000fec0003800200 */
.L_x_22:
[----:B------:R-:W-:Y:S01]  /*0c00*/  IADD3 R15, PT, PT, R12, R23, RZ ;  /* 0x000000170c0f7210 */ /* 0x000fe20007ffe0ff */
[----:B------:R-:W-:-:S04]  /*0c10*/  IMAD R24, R23, 0x4, R20 ;  /* 0x0000000417187824 */ /* 0x000fc800078e0214 */
[----:B------:R-:W-:Y:S01]  /*0c20*/  IMAD.WIDE.U32 R10, R15, 0x4, R16 ;  /* 0x000000040f0a7825 */ /* 0x000fe200078e0010 */
[----:B------:R-:W-:-:S05]  /*0c30*/  LEA R25, R24, R1, 0x2 ;  /* 0x0000000118197211 */ /* 0x000fca00078e10ff */
[----:B------:R-:W2:Y:S04]  /*0c40*/  LD.E R11, desc[UR36][R10.64] ;  /* 0x000000240a0b7980 */ /* 0x000ea8000c101900 */
[----:B------:R-:W2:Y:S01]  /*0c50*/  LDL R25, [R25] ;  /* 0x0000000019197983 */ /* 0x000ea20000100800 */
[C---:B------:R-:W-:Y:S01]  /*0c60*/  IADD3 R9, PT, PT, R15.reuse, 0x1, RZ ;  /* 0x000000010f097810 */ /* 0x040fe20007ffe0ff */
[C---:B------:R-:W-:Y:S01]  /*0c70*/  VIADD R26, R24.reuse, 0x4 ;  /* 0x00000004181a7836 */ /* 0x040fe20000000000 */
[----:B------:R-:W-:Y:S02]  /*0c80*/  IADD3 R27, PT, PT, R15, 0x2, RZ ;  /* 0x000000020f1b7810 */ /* 0x000fe40007ffe0ff */
[----:B------:R-:W-:Y:S01]  /*0c90*/  IADD3 R28, PT, PT, R24, 0x8, RZ ;  /* 0x00000008181c7810 */ /* 0x000fe20007ffe0ff */
[----:B------:R-:W-:-:S04]  /*0ca0*/  IMAD.WIDE.U32 R8, R9, 0x4, R16 ;  /* 0x0000000409087825 */ /* 0x000fc800078e0010 */
[----:B------:R-:W-:Y:S01]  /*0cb0*/  IMAD R26, R26, 0x4, R1 ;  /* 0x000000041a1a7824 */ /* 0x000fe200078e0201 */
[----:B------:R-:W-:Y:S01]  /*0cc0*/  LEA R28, R28, R1, 0x2 ;  /* 0x000000011c1c7211 */ /* 0x000fe200078e10ff */
[----:B------:R-:W3:Y:S04]  /*0cd0*/  LD.E R9, desc[UR36][R8.64] ;  /* 0x0000002408097980 */ /* 0x000ee8000c101900 */
[----:B------:R-:W3:Y:S04]  /*0ce0*/  LDL R26, [R26] ;  /* 0x000000001a1a7983 */ /* 0x000ee80000100800 */
[----:B------:R-:W4:Y:S01]  /*0cf0*/  LDL R28, [R28] ;  /* 0x000000001c1c7983 */ /* 0x000f220000100800 */
[----:B--2--5:R-:W-:Y:S01]  /*0d00*/  FFMA R14, R11, R25, R14 ;  /* 0x000000190b0e7223 */ /* 0x024fe2000000000e */
[----:B------:R-:W-:-:S06]  /*0d10*/  IMAD.WIDE.U32 R10, R27, 0x4, R16 ;  /* 0x000000041b0a7825 */ /* 0x000fcc00078e0010 */
[----:B------:R-:W4:Y:S01]  /*0d20*/  LD.E R10, desc[UR36][R10.64] ;  /* 0x000000240a0a7980 */ /* 0x000f22000c101900 */
[----:B------:R-:W-:Y:S01]  /*0d30*/  IADD3 R27, PT, PT, R15, 0x3, RZ ;  /* 0x000000030f1b7810 */ /* 0x000fe20007ffe0ff */
[----:B---3--:R-:W-:-:S04]  /*0d40*/  FFMA R25, R9, R26, R14 ;  /* 0x0000001a09197223 */ /* 0x008fc8000000000e */
[----:B------:R-:W-:Y:S01]  /*0d50*/  IMAD.WIDE.U32 R8, R27, 0x4, R16 ;  /* 0x000000041b087825 */ /* 0x000fe200078e0010 */
[----:B------:R-:W-:Y:S02]  /*0d60*/  IADD3 R27, PT, PT, R15, 0x4, RZ ;  /* 0x000000040f1b7810 */ /* 0x000fe40007ffe0ff */
[----:B------:R-:W-:-:S03]  /*0d70*/  IADD3 R29, PT, PT, R24, 0x10, RZ ;  /* 0x00000010181d7810 */ /* 0x000fc60007ffe0ff */
[----:B------:R-:W2:Y:S01]  /*0d80*/  LD.E R9, desc[UR36][R8.64] ;  /* 0x0000002408097980 */ /* 0x000ea2000c101900 */
[----:B------:R-:W-:-:S06]  /*0d90*/  LEA R29, R29, R1, 0x2 ;  /* 0x000000011d1d7211 */ /* 0x000fcc00078e10ff */
[----:B------:R-:W3:Y:S01]  /*0da0*/  LDL R29, [R29] ;  /* 0x000000001d1d7983 */ /* 0x000ee20000100800 */
[----:B----4-:R-:W-:Y:S01]  /*0db0*/  FFMA R14, R10, R28, R25 ;  /* 0x0000001c0a0e7223 */ /* 0x010fe20000000019 */
[----:B------:R-:W-:-:S04]  /*0dc0*/  VIADD R25, R24, 0xc ;  /* 0x0000000c18197836 */ /* 0x000fc80000000000 */
[----:B------:R-:W-:Y:S02]  /*0dd0*/  IMAD R25, R25, 0x4, R1 ;  /* 0x0000000419197824 */ /* 0x000fe400078e0201 */
[----:B------:R-:W-:-:S04]  /*0de0*/  IMAD.WIDE.U32 R10, R27, 0x4, R16 ;  /* 0x000000041b0a7825 */ /* 0x000fc800078e0010 */
[----:B------:R-:W2:Y:S04]  /*0df0*/  LDL R25, [R25] ;  /* 0x0000000019197983 */ /* 0x000ea80000100800 */
[----:B------:R-:W3:Y:S01]  /*0e00*/  LD.E R10, desc[UR36][R10.64] ;  /* 0x000000240a0a7980 */ /* 0x000ee2000c101900 */
[----:B------:R-:W-:Y:S02]  /*0e10*/  IADD3 R26, PT, PT, R15, 0x5, RZ ;  /* 0x000000050f1a7810 */ /* 0x000fe40007ffe0ff */
[----:B------:R-:W-:-:S04]  /*0e20*/  IADD3 R28, PT, PT, R24, 0x18, RZ ;  /* 0x00000018181c7810 */ /* 0x000fc80007ffe0ff */
[----:B------:R-:W-:-:S06]  /*0e30*/  LEA R28, R28, R1, 0x2 ;  /* 0x000000011c1c7211 */ /* 0x000fcc00078e10ff */
[----:B------:R-:W4:Y:S01]  /*0e40*/  LDL R28, [R28] ;  /* 0x000000001c1c7983 */ /* 0x000f220000100800 */
[----:B--2---:R-:W-:Y:S01]  /*0e50*/  FFMA R27, R9, R25, R14 ;  /* 0x00000019091b7223 */ /* 0x004fe2000000000e */
[----:B------:R-:W-:-:S04]  /*0e60*/  IMAD.WIDE.U32 R8, R26, 0x4, R16 ;  /* 0x000000041a087825 */ /* 0x000fc800078e0010 */
[----:B------:R-:W-:Y:S02]  /*0e70*/  VIADD R26, R24, 0x14 ;  /* 0x00000014181a7836 */ /* 0x000fe40000000000 */
[----:B---3--:R-:W-:Y:S01]  /*0e80*/  FFMA R14, R10, R29, R27 ;  /* 0x0000001d0a0e7223 */ /* 0x008fe2000000001b */
[----:B------:R-:W-:Y:S01]  /*0e90*/  IADD3 R27, PT, PT, R15, 0x6, RZ ;  /* 0x000000060f1b7810 */ /* 0x000fe20007ffe0ff */
[----:B------:R-:W2:Y:S01]  /*0ea0*/  LD.E R9, desc[UR36][R8.64] ;  /* 0x0000002408097980 */ /* 0x000ea2000c101900 */
[----:B------:R-:W-:-:S03]  /*0eb0*/  IMAD R26, R26, 0x4, R1 ;  /* 0x000000041a1a7824 */ /* 0x000fc600078e0201 */
[----:B------:R-:W-:-:S03]  /*0ec0*/  IMAD.WIDE.U32 R10, R27, 0x4, R16 ;  /* 0x000000041b0a7825 */ /* 0x000fc600078e0010 */
[----:B------:R-:W2:Y:S04]  /*0ed0*/  LDL R26, [R26] ;  /* 0x000000001a1a7983 */ /* 0x000ea80000100800 */
[----:B------:R-:W4:Y:S01]  /*0ee0*/  LD.E R10, desc[UR36][R10.64] ;  /* 0x000000240a0a7980 */ /* 0x000f22000c101900 */
[----:B------:R-:W-:Y:S02]  /*0ef0*/  IADD3 R27, PT, PT, R15, 0x7, RZ ;  /* 0x000000070f1b7810 */ /* 0x000fe40007ffe0ff */
[----:B------:R-:W-:-:S04]  /*0f00*/  IADD3 R29, PT, PT, R24, 0x20, RZ ;  /* 0x00000020181d7810 */ /* 0x000fc80007ffe0ff */
[----:B------:R-:W-:-:S06]  /*0f10*/  LEA R29, R29, R1, 0x2 ;  /* 0x000000011d1d7211 */ /* 0x000fcc00078e10ff */
[----:B------:R-:W3:Y:S01]  /*0f20*/  LDL R29, [R29] ;  /* 0x000000001d1d7983 */ /* 0x000ee20000100800 */
[----:B--2---:R-:W-:Y:S01]  /*0f30*/  FFMA R25, R9, R26, R14 ;  /* 0x0000001a09197223 */ /* 0x004fe2000000000e */
[----:B------:R-:W-:-:S04]  /*0f40*/  IMAD.WIDE.U32 R8, R27, 0x4, R16 ;  /* 0x000000041b087825 */ /* 0x000fc800078e0010 */
[----:B----4-:R-:W-:Y:S01]  /*0f50*/  FFMA R14, R10, R28, R25 ;  /* 0x0000001c0a0e7223 */ /* 0x010fe20000000019 */
[----:B------:R-:W-:Y:S01]  /*0f60*/  VIADD R25, R24, 0x1c ;  /* 0x0000001c18197836 */ /* 0x000fe20000000000 */
[----:B------:R-:W-:Y:S01]  /*0f70*/  IADD3 R27, PT, PT, R15, 0x8, RZ ;  /* 0x000000080f1b7810 */ /* 0x000fe20007ffe0ff */
[----:B------:R-:W2:Y:S02]  /*0f80*/  LD.E R9, desc[UR36][R8.64] ;  /* 0x0000002408097980 */ /* 0x000ea4000c101900 */
        /* <DEDUP_REMOVED lines=22> */
[----:B--2---:R-:W-:-:S04]  /*10f0*/  FFMA R25, R9, R26, R14 ;  /* 0x0000001a09197223 */ /* 0x004fc8000000000e */
[----:B----4-:R-:W-:Y:S01]  /*1100*/  FFMA R14, R10, R28, R25 ;  /* 0x0000001c0a0e7223 */ /* 0x010fe20000000019 */
[----:B------:R-:W-:Y:S02]  /*1110*/  VIADD R25, R24, 0x2c ;  /* 0x0000002c18197836 */ /* 0x000fe40000000000 */
[----:B------:R-:W-:Y:S01]  /*1120*/  IMAD.WIDE.U32 R8, R27, 0x4, R16 ;  /* 0x000000041b087825 */ /* 0x000fe200078e0010 */
[----:B------:R-:W-:-:S03]  /*1130*/  IADD3 R27, PT, PT, R15, 0xc, RZ ;  /* 0x0000000c0f1b7810 */ /* 0x000fc60007ffe0ff */
[----:B------:R-:W-:Y:S02]  /*1140*/  IMAD R25, R25, 0x4, R1 ;  /* 0x0000000419197824 */ /* 0x000fe400078e0201 */
[----:B------:R-:W2:Y:S01]  /*1150*/  LD.E R9, desc[UR36][R8.64] ;  /* 0x0000002408097980 */ /* 0x000ea2000c101900 */
[----:B------:R-:W-:-:S03]  /*1160*/  IMAD.WIDE.U32 R26, R27, 0x4, R16 ;  /* 0x000000041b1a7825 */ /* 0x000fc600078e0010 */
[----:B------:R-:W2:Y:S04]  /*1170*/  LDL R25, [R25] ;  /* 0x0000000019197983 */ /* 0x000ea80000100800 */
[----:B------:R0:W3:Y:S01]  /*1180*/  LD.E R27, desc[UR36][R26.64] ;  /* 0x000000241a1b7980 */ /* 0x0000e2000c101900 */
[----:B------:R-:W-:Y:S02]  /*1190*/  IADD3 R11, PT, PT, R15, 0xd, RZ ;  /* 0x0000000d0f0b7810 */ /* 0x000fe40007ffe0ff */
[----:B------:R-:W-:-:S03]  /*11a0*/  IADD3 R28, PT, PT, R24, 0x34, RZ ;  /* 0x00000034181c7810 */ /* 0x000fc60007ffe0ff */
[----:B------:R-:W-:Y:S01]  /*11b0*/  IMAD.WIDE.U32 R10, R11, 0x4, R16 ;  /* 0x000000040b0a7825 */ /* 0x000fe200078e0010 */
[----:B------:R-:W-:-:S03]  /*11c0*/  LEA R28, R28, R1, 0x2 ;  /* 0x000000011c1c7211 */ /* 0x000fc600078e10ff */
[C---:B0-----:R-:W-:Y:S01]  /*11d0*/  VIADD R26, R24.reuse, 0x38 ;  /* 0x00000038181a7836 */ /* 0x041fe20000000000 */
[----:B------:R-:W-:Y:S01]  /*11e0*/  IADD3 R24, PT, PT, R24, 0x3c, RZ ;  /* 0x0000003c18187810 */ /* 0x000fe20007ffe0ff */
[----:B------:R-:W4:Y:S02]  /*11f0*/  LD.E R11, desc[UR36][R10.64] ;  /* 0x000000240a0b7980 */ /* 0x000f24000c101900 */
[----:B------:R-:W-:-:S06]  /*1200*/  IMAD R26, R26, 0x4, R1 ;  /* 0x000000041a1a7824 */ /* 0x000fcc00078e0201 */
[----:B------:R-:W4:Y:S01]  /*1210*/  LDL R26, [R26] ;  /* 0x000000001a1a7983 */ /* 0x000f220000100800 */
[----:B--2---:R-:W-:Y:S01]  /*1220*/  FFMA R14, R9, R25, R14 ;  /* 0x00000019090e7223 */ /* 0x004fe2000000000e */
[C---:B------:R-:W-:Y:S01]  /*1230*/  VIADD R9, R15.reuse, 0xe ;  /* 0x0000000e0f097836 */ /* 0x040fe20000000000 */
[----:B------:R-:W-:Y:S02]  /*1240*/  IADD3 R25, PT, PT, R15, 0xf, RZ ;  /* 0x0000000f0f197810 */ /* 0x000fe40007ffe0ff */
[----:B---3--:R-:W-:Y:S01]  /*1250*/  FFMA R14, R27, R29, R14 ;  /* 0x0000001d1b0e7223 */ /* 0x008fe2000000000e */
[--C-:B------:R-:W-:Y:S01]  /*1260*/  IMAD.WIDE.U32 R8, R9, 0x4, R16.reuse ;  /* 0x0000000409087825 */ /* 0x100fe200078e0010 */
[----:B------:R-:W4:Y:S01]  /*1270*/  LDL R15, [R28] ;  /* 0x000000001c0f7983 */ /* 0x000f220000100800 */
[----:B------:R-:W-:Y:S02]  /*1280*/  LEA R27, R24, R1, 0x2 ;  /* 0x00000001181b7211 */ /* 0x000fe400078e10ff */
[----:B------:R-:W-:-:S02]  /*1290*/  IMAD.WIDE.U32 R24, R25, 0x4, R16 ;  /* 0x0000000419187825 */ /* 0x000fc400078e0010 */
[----:B------:R-:W2:Y:S04]  /*12a0*/  LD.E R8, desc[UR36][R8.64] ;  /* 0x0000002408087980 */ /* 0x000ea8000c101900 */
[----:B------:R-:W3:Y:S04]  /*12b0*/  LD.E R25, desc[UR36][R24.64] ;  /* 0x0000002418197980 */ /* 0x000ee8000c101900 */
[----:B------:R-:W3:Y:S01]  /*12c0*/  LDL R27, [R27] ;  /* 0x000000001b1b7983 */ /* 0x000ee20000100800 */
[----:B------:R-:W-:-:S04]  /*12d0*/  IADD3 R23, PT, PT, R23, 0x10, RZ ;  /* 0x0000001017177810 */ /* 0x000fc80007ffe0ff */
[----:B------:R-:W-:Y:S01]  /*12e0*/  ISETP.NE.AND P1, PT, R23, R3, PT ;  /* 0x000000031700720c */ /* 0x000fe20003f25270 */
[----:B----4-:R-:W-:-:S04]  /*12f0*/  FFMA R11, R11, R15, R14 ;  /* 0x0000000f0b0b7223 */ /* 0x010fc8000000000e */
[----:B--2---:R-:W-:-:S04]  /*1300*/  FFMA R8, R8, R26, R11 ;  /* 0x0000001a08087223 */ /* 0x004fc8000000000b */
[----:B---3--:R-:W-:-:S04]  /*1310*/  FFMA R14, R25, R27, R8 ;  /* 0x0000001b190e7223 */ /* 0x008fc80000000008 */
[----:B------:R-:W-:Y:S05]  /*1320*/  @P1 BRA `(.L_x_22) ;  /* 0xfffffff800341947 */ /* 0x000fea000383ffff */
[----:B------:R-:W-:Y:S05]  /*1330*/  BSYNC.RECONVERGENT B3 ;  /* 0x0000000000037941 */ /* 0x000fea0003800200 */
.L_x_21:
[----:B------:R-:W-:-:S07]  /*1340*/  IMAD.MOV.U32 R23, RZ, RZ, R3 ;  /* 0x000000ffff177224 */ /* 0x000fce00078e0003 */
.L_x_20:
[----:B------:R-:W-:Y:S05]  /*1350*/  BSYNC.RECONVERGENT B2 ;  /* 0x0000000000027941 */ /* 0x000fea0003800200 */
.L_x_19:
[----:B------:R-:W-:Y:S01]  /*1360*/  ISETP.NE.AND P1, PT, R0, RZ, PT ;  /* 0x000000ff0000720c */ /* 0x000fe20003f25270 */
[----:B------:R-:W-:-:S12]  /*1370*/  BSSY.RECONVERGENT B2, `(.L_x_23) ;  /* 0x000007c000027945 */ /* 0x000fd80003800200 */
[----:B------:R-:W-:Y:S05]  /*1380*/  @!P1 BRA `(.L_x_24) ;  /* 0x0000000400e89947 */ /* 0x000fea0003800000 */
[----:B------:R-:W-:Y:S01]  /*1390*/  ISETP.GE.U32.AND P1, PT, R0, 0x8, PT ;  /* 0x000000080000780c */ /* 0x000fe20003f26070 */
[----:B------:R-:W-:Y:S01]  /*13a0*/  BSSY.RECONVERGENT B3, `(.L_x_25) ;  /* 0x000003c000037945 */ /* 0x000fe20003800200 */
[----:B------:R-:W-:-:S11]  /*13b0*/  ISETP.NE.AND P2, PT, R4, RZ, PT ;  /* 0x000000ff0400720c */ /* 0x000fd60003f45270 */
[----:B------:R-:W-:Y:S05]  /*13c0*/  @!P1 BRA `(.L_x_26) ;  /* 0x0000000000e49947 */ /* 0x000fea0003800000 */
[----:B------:R-:W-:Y:S02]  /*13d0*/  IADD3 R25, PT, PT, R12, R23, RZ ;  /* 0x000000170c197210 */ /* 0x000fe40007ffe0ff */
[----:B------:R-:W-:-:S03]  /*13e0*/  LEA R24, R23, R20, 0x2 ;  /* 0x0000001417187211 */ /* 0x000fc600078e10ff */
[----:B------:R-:W-:-:S04]  /*13f0*/  IMAD.WIDE.U32 R10, R25, 0x4, R16 ;  /* 0x00000004190a7825 */ /* 0x000fc800078e0010 */
[C---:B------:R-:W-:Y:S02]  /*1400*/  IMAD R15, R24.reuse, 0x4, R1 ;  /* 0x00000004180f7824 */ /* 0x040fe400078e0201 */
[----:B------:R-:W2:Y:S04]  /*1410*/  LD.E R11, desc[UR36][R10.64] ;  /* 0x000000240a0b7980 */ /* 0x000ea8000c101900 */
[----:B------:R-:W2:Y:S01]  /*1420*/  LDL R15, [R15] ;  /* 0x000000000f0f7983 */ /* 0x000ea20000100800 */
[C---:B------:R-:W-:Y:S02]  /*1430*/  IADD3 R9, PT, PT, R25.reuse, 0x1, RZ ;  /* 0x0000000119097810 */ /* 0x040fe40007ffe0ff */
[C---:B------:R-:W-:Y:S01]  /*1440*/  IADD3 R26, PT, PT, R24.reuse, 0x4, RZ ;  /* 0x00000004181a7810 */ /* 0x040fe20007ffe0ff */
[----:B------:R-:W-:Y:S01]  /*1450*/  VIADD R29, R25, 0x2 ;  /* 0x00000002191d7836 */ /* 0x000fe20000000000 */
[----:B------:R-:W-:Y:S01]  /*1460*/  IADD3 R28, PT, PT, R24, 0x8, RZ ;  /* 0x00000008181c7810 */ /* 0x000fe20007ffe0ff */
[----:B------:R-:W-:Y:S01]  /*1470*/  IMAD.WIDE.U32 R8, R9, 0x4, R16 ;  /* 0x0000000409087825 */ /* 0x000fe200078e0010 */
[----:B------:R-:W-:-:S03]  /*1480*/  LEA R27, R26, R1, 0x2 ;  /* 0x000000011a1b7211 */ /* 0x000fc600078e10ff */
[----:B------:R-:W-:Y:S02]  /*1490*/  IMAD R28, R28, 0x4, R1 ;  /* 0x000000041c1c7824 */ /* 0x000fe400078e0201 */
[----:B------:R-:W3:Y:S04]  /*14a0*/  LD.E R9, desc[UR36][R8.64] ;  /* 0x0000002408097980 */ /* 0x000ee8000c101900 */
[----:B------:R-:W3:Y:S04]  /*14b0*/  LDL R27, [R27] ;  /* 0x000000001b1b7983 */ /* 0x000ee80000100800 */
[----:B------:R-:W4:Y:S01]  /*14c0*/  LDL R26, [R28] ;  /* 0x000000001c1a7983 */ /* 0x000f220000100800 */
[----:B--2--5:R-:W-:Y:S01]  /*14d0*/  FFMA R14, R11, R15, R14 ;  /* 0x0000000f0b0e7223 */ /* 0x024fe2000000000e */
[----:B------:R-:W-:-:S06]  /*14e0*/  IMAD.WIDE.U32 R10, R29, 0x4, R16 ;  /* 0x000000041d0a7825 */ /* 0x000fcc00078e0010 */
[----:B------:R-:W4:Y:S01]  /*14f0*/  LD.E R10, desc[UR36][R10.64] ;  /* 0x000000240a0a7980 */ /* 0x000f22000c101900 */
[----:B------:R-:W-:Y:S01]  /*1500*/  IADD3 R29, PT, PT, R25, 0x3, RZ ;  /* 0x00000003191d7810 */ /* 0x000fe20007ffe0ff */
[----:B---3--:R-:W-:Y:S01]  /*1510*/  FFMA R15, R9, R27, R14 ;  /* 0x0000001b090f7223 */ /* 0x008fe2000000000e */
[----:B------:R-:W-:-:S03]  /*1520*/  IADD3 R14, PT, PT, R24, 0xc, RZ ;  /* 0x0000000c180e7810 */ /* 0x000fc60007ffe0ff */
[----:B------:R-:W-:Y:S01]  /*1530*/  IMAD.WIDE.U32 R8, R29, 0x4, R16 ;  /* 0x000000041d087825 */ /* 0x000fe200078e0010 */
[----:B------:R-:W-:Y:S02]  /*1540*/  IADD3 R29, PT, PT, R24, 0x10, RZ ;  /* 0x00000010181d7810 */ /* 0x000fe40007ffe0ff */
[----:B------:R-:W-:-:S03]  /*1550*/  LEA R27, R14, R1, 0x2 ;  /* 0x000000010e1b7211 */ /* 0x000fc600078e10ff */
[----:B------:R-:W-:Y:S01]  /*1560*/  IMAD R29, R29, 0x4, R1 ;  /* 0x000000041d1d7824 */ /* 0x000fe200078e0201 */
[----:B------:R-:W2:Y:S04]  /*1570*/  LD.E R9, desc[UR36][R8.64] ;  /* 0x0000002408097980 */ /* 0x000ea8000c101900 */
[----:B------:R-:W2:Y:S04]  /*1580*/  LDL R27, [R27] ;  /* 0x000000001b1b7983 */ /* 0x000ea80000100800 */
[----:B------:R-:W3:Y:S01]  /*1590*/  LDL R29, [R29] ;  /* 0x000000001d1d7983 */ /* 0x000ee20000100800 */
[----:B----4-:R-:W-:Y:S01]  /*15a0*/  FFMA R26, R10, R26, R15 ;  /* 0x0000001a0a1a7223 */ /* 0x010fe2000000000f */
[----:B------:R-:W-:-:S04]  /*15b0*/  VIADD R15, R25, 0x4 ;  /* 0x00000004190f7836 */ /* 0x000fc80000000000 */
[----:B------:R-:W-:-:S06]  /*15c0*/  IMAD.WIDE.U32 R14, R15, 0x4, R16 ;  /* 0x000000040f0e7825 */ /* 0x000fcc00078e0010 */
[----:B------:R0:W3:Y:S01]  /*15d0*/  LD.E R15, desc[UR36][R14.64] ;  /* 0x000000240e0f7980 */ /* 0x0000e2000c101900 */
[C---:B------:R-:W-:Y:S01]  /*15e0*/  IADD3 R11, PT, PT, R25.reuse, 0x5, RZ ;  /* 0x00000005190b7810 */ /* 0x040fe20007ffe0ff */
[----:B------:R-:W-:Y:S01]  /*15f0*/  VIADD R28, R24, 0x14 ;  /* 0x00000014181c7836 */ /* 0x000fe20000000000 */
[C---:B------:R-:W-:Y:S01]  /*1600*/  IADD3 R10, PT, PT, R25.reuse, 0x6, RZ ;  /* 0x00000006190a7810 */ /* 0x040fe20007ffe0ff */
[----:B------:R-:W-:-:S03]  /*1610*/  VIADD R25, R25, 0x7 ;  /* 0x0000000719197836 */ /* 0x000fc60000000000 */
[----:B------:R-:W-:Y:S02]  /*1620*/  LEA R28, R28, R1, 0x2 ;  /* 0x000000011c1c7211 */ /* 0x000fe400078e10ff */
[C---:B0-----:R-:W-:Y:S01]  /*1630*/  IADD3 R14, PT, PT, R24.reuse, 0x18, RZ ;  /* 0x00000018180e7810 */ /* 0x041fe20007ffe0ff */
[----:B--2---:R-:W-:Y:S01]  /*1640*/  FFMA R26, R9, R27, R26 ;  /* 0x0000001b091a7223 */ /* 0x004fe2000000001a */
[----:B------:R-:W-:Y:S01]  /*1650*/  IMAD.WIDE.U32 R8, R11, 0x4, R16 ;  /* 0x000000040b087825 */ /* 0x000fe200078e0010 */
[----:B------:R-:W-:-:S03]  /*1660*/  IADD3 R24, PT, PT, R24, 0x1c, RZ ;  /* 0x0000001c18187810 */ /* 0x000fc60007ffe0ff */
[----:B------:R-:W-:Y:S02]  /*1670*/  IMAD.WIDE.U32 R10, R10, 0x4, R16 ;  /* 0x000000040a0a7825 */ /* 0x000fe400078e0010 */
[----:B------:R-:W2:Y:S02]  /*1680*/  LD.E R9, desc[UR36][R8.64] ;  /* 0x0000002408097980 */ /* 0x000ea4000c101900 */
[----:B------:R-:W-:Y:S02]  /*1690*/  IMAD R27, R24, 0x4, R1 ;  /* 0x00000004181b7824 */ /* 0x000fe400078e0201 */
[----:B------:R-:W-:Y:S01]  /*16a0*/  IMAD.WIDE.U32 R24, R25, 0x4, R16 ;  /* 0x0000000419187825 */ /* 0x000fe200078e0010 */
[----:B------:R-:W4:Y:S04]  /*16b0*/  LD.E R10, desc[UR36][R10.64] ;  /* 0x000000240a0a7980 */ /* 0x000f28000c101900 */
[----:B------:R-:W4:Y:S04]  /*16c0*/  LDL R27, [R27] ;  /* 0x000000001b1b7983 */ /* 0x000f280000100800 */
[----:B------:R-:W4:Y:S01]  /*16d0*/  LD.E R24, desc[UR36][R24.64] ;  /* 0x0000002418187980 */ /* 0x000f22000c101900 */
[----:B---3--:R-:W-:Y:S01]  /*16e0*/  FFMA R26, R15, R29, R26 ;  /* 0x0000001d0f1a7223 */ /* 0x008fe2000000001a */
[----:B------:R-:W-:-:S02]  /*16f0*/  LEA R15, R14, R1, 0x2 ;  /* 0x000000010e0f7211 */ /* 0x000fc400078e10ff */
[----:B------:R-:W2:Y:S04]  /*1700*/  LDL R14, [R28] ;  /* 0x000000001c0e7983 */ /* 0x000ea80000100800 */
[----:B------:R-:W4:Y:S01]  /*1710*/  LDL R15, [R15] ;  /* 0x000000000f0f7983 */ /* 0x000f220000100800 */
[----:B------:R-:W-:Y:S01]  /*1720*/  IADD3 R23, PT, PT, R23, 0x8, RZ ;  /* 0x0000000817177810 */ /* 0x000fe20007ffe0ff */
[----:B--2---:R-:W-:-:S04]  /*1730*/  FFMA R9, R9, R14, R26 ;  /* 0x0000000e09097223 */ /* 0x004fc8000000001a */
[----:B----4-:R-:W-:-:S04]  /*1740*/  FFMA R9, R10, R15, R9 ;  /* 0x0000000f0a097223 */ /* 0x010fc80000000009 */
[----:B------:R-:W-:-:S07]  /*1750*/  FFMA R14, R24, R27, R9 ;  /* 0x0000001b180e7223 */ /* 0x000fce0000000009 */
.L_x_26:
[----:B------:R-:W-:Y:S05]  /*1760*/  BSYNC.RECONVERGENT B3 ;  /* 0x0000000000037941 */ /* 0x000fea0003800200 */
.L_x_25:
[----:B------:R-:W-:Y:S05]  /*1770*/  @!P2 BRA `(.L_x_24) ;  /* 0x0000000000eca947 */ /* 0x000fea0003800000 */
[----:B------:R-:W-:Y:S01]  /*1780*/  ISETP.GE.U32.AND P1, PT, R4, 0x4, PT ;  /* 0x000000040400780c */ /* 0x000fe20003f26070 */
[----:B------:R-:W-:Y:S01]  /*1790*/  BSSY.RECONVERGENT B3, `(.L_x_27) ;  /* 0x0000020000037945 */ /* 0x000fe20003800200 */
[----:B------:R-:W-:-:S11]  /*17a0*/  ISETP.NE.AND P2, PT, R5, RZ, PT ;  /* 0x000000ff0500720c */ /* 0x000fd60003f45270 */
[----:B------:R-:W-:Y:S05]  /*17b0*/  @!P1 BRA `(.L_x_28) ;  /* 0x0000000000749947 */ /* 0x000fea0003800000 */
[----:B------:R-:W-:Y:S01]  /*17c0*/  IADD3 R15, PT, PT, R12, R23, RZ ;  /* 0x000000170c0f7210 */ /* 0x000fe20007ffe0ff */
[----:B------:R-:W-:-:S04]  /*17d0*/  IMAD R26, R23, 0x4, R20 ;  /* 0x00000004171a7824 */ /* 0x000fc800078e0214 */
[----:B------:R-:W-:Y:S01]  /*17e0*/  IMAD.WIDE.U32 R24, R15, 0x4, R16 ;  /* 0x000000040f187825 */ /* 0x000fe200078e0010 */
[----:B------:R-:W-:-:S05]  /*17f0*/  LEA R27, R26, R1, 0x2 ;  /* 0x000000011a1b7211 */ /* 0x000fca00078e10ff */
[----:B------:R0:W2:Y:S04]  /*1800*/  LD.E R25, desc[UR36][R24.64] ;  /* 0x0000002418197980 */ /* 0x0000a8000c101900 */
[----:B------:R-:W2:Y:S01]  /*1810*/  LDL R27, [R27] ;  /* 0x000000001b1b7983 */ /* 0x000ea20000100800 */
[C---:B------:R-:W-:Y:S01]  /*1820*/  IADD3 R11, PT, PT, R15.reuse, 0x1, RZ ;  /* 0x000000010f0b7810 */ /* 0x040fe20007ffe0ff */
[----:B------:R-:W-:Y:S01]  /*1830*/  VIADD R9, R15, 0x2 ;  /* 0x000000020f097836 */ /* 0x000fe20000000000 */
[----:B------:R-:W-:-:S03]  /*1840*/  IADD3 R28, PT, PT, R26, 0x4, RZ ;  /* 0x000000041a1c7810 */ /* 0x000fc60007ffe0ff */
[----:B------:R-:W-:Y:S01]  /*1850*/  IMAD.WIDE.U32 R10, R11, 0x4, R16 ;  /* 0x000000040b0a7825 */ /* 0x000fe200078e0010 */
[----:B------:R-:W-:-:S03]  /*1860*/  LEA R28, R28, R1, 0x2 ;  /* 0x000000011c1c7211 */ /* 0x000fc600078e10ff */
[----:B0-----:R-:W-:Y:S02]  /*1870*/  VIADD R24, R26, 0x8 ;  /* 0x000000081a187836 */ /* 0x001fe40000000000 */
[----:B------:R-:W-:Y:S01]  /*1880*/  IMAD.WIDE.U32 R8, R9, 0x4, R16 ;  /* 0x0000000409087825 */ /* 0x000fe200078e0010 */
[----:B------:R-:W3:Y:S05]  /*1890*/  LD.E R11, desc[UR36][R10.64] ;  /* 0x000000240a0b7980 */ /* 0x000eea000c101900 */
[----:B------:R-:W4:Y:S01]  /*18a0*/  LD.E R8, desc[UR36][R8.64] ;  /* 0x0000002408087980 */ /* 0x000f22000c101900 */
[----:B--2--5:R-:W-:Y:S01]  /*18b0*/  FFMA R14, R25, R27, R14 ;  /* 0x0000001b190e7223 */ /* 0x024fe2000000000e */
[----:B------:R-:W-:-:S02]  /*18c0*/  IADD3 R25, PT, PT, R15, 0x3, RZ ;  /* 0x000000030f197810 */ /* 0x000fc40007ffe0ff */
[----:B------:R-:W-:Y:S01]  /*18d0*/  IADD3 R27, PT, PT, R26, 0xc, RZ ;  /* 0x0000000c1a1b7810 */ /* 0x000fe20007ffe0ff */
[----:B------:R-:W-:Y:S01]  /*18e0*/  IMAD R26, R24, 0x4, R1 ;  /* 0x00000004181a7824 */ /* 0x000fe200078e0201 */
[----:B------:R-:W3:Y:S01]  /*18f0*/  LDL R15, [R28] ;  /* 0x000000001c0f7983 */ /* 0x000ee20000100800 */
[----:B------:R-:W-:Y:S01]  /*1900*/  IMAD.WIDE.U32 R24, R25, 0x4, R16 ;  /* 0x0000000419187825 */ /* 0x000fe200078e0010 */
[----:B------:R-:W-:-:S03]  /*1910*/  LEA R27, R27, R1, 0x2 ;  /* 0x000000011b1b7211 */ /* 0x000fc600078e10ff */
[----:B------:R-:W4:Y:S04]  /*1920*/  LDL R26, [R26] ;  /* 0x000000001a1a7983 */ /* 0x000f280000100800 */
[----:B------:R-:W2:Y:S04]  /*1930*/  LD.E R25, desc[UR36][R24.64] ;  /* 0x0000002418197980 */ /* 0x000ea8000c101900 */
[----:B------:R-:W2:Y:S01]  /*1940*/  LDL R27, [R27] ;  /* 0x000000001b1b7983 */ /* 0x000ea20000100800 */
[----:B------:R-:W-:Y:S01]  /*1950*/  IADD3 R23, PT, PT, R23, 0x4, RZ ;  /* 0x0000000417177810 */ /* 0x000fe20007ffe0ff */
[----:B---3--:R-:W-:-:S04]  /*1960*/  FFMA R11, R11, R15, R14 ;  /* 0x0000000f0b0b7223 */ /* 0x008fc8000000000e */
[----:B----4-:R-:W-:-:S04]  /*1970*/  FFMA R8, R8, R26, R11 ;  /* 0x0000001a08087223 */ /* 0x010fc8000000000b */
[----:B--2---:R-:W-:-:S07]  /*1980*/  FFMA R14, R25, R27, R8 ;  /* 0x0000001b190e7223 */ /* 0x004fce0000000008 */
.L_x_28:
[----:B------:R-:W-:Y:S05]  /*1990*/  BSYNC.RECONVERGENT B3 ;  /* 0x0000000000037941 */ /* 0x000fea0003800200 */
.L_x_27:
[----:B------:R-:W-:Y:S05]  /*19a0*/  @!P2 BRA `(.L_x_24) ;  /* 0x000000000060a947 */ /* 0x000fea0003800000 */
[----:B------:R-:W-:Y:S01]  /*19b0*/  IMAD.IADD R15, R12, 0x1, R23 ;  /* 0x000000010c0f7824 */ /* 0x000fe200078e0217 */
[----:B------:R-:W-:-:S03]  /*19c0*/  LEA R24, R23, R20, 0x2 ;  /* 0x0000001417187211 */ /* 0x000fc600078e10ff */
[----:B------:R-:W-:Y:S01]  /*19d0*/  IMAD.WIDE.U32 R8, R15, 0x4, R16 ;  /* 0x000000040f087825 */ /* 0x000fe200078e0010 */
[----:B------:R-:W-:-:S05]  /*19e0*/  LEA R10, R24, R1, 0x2 ;  /* 0x00000001180a7211 */ /* 0x000fca00078e10ff */
[----:B------:R-:W2:Y:S04]  /*19f0*/  LD.E R9, desc[UR36][R8.64] ;  /* 0x0000002408097980 */ /* 0x000ea8000c101900 */
[----:B------:R-:W2:Y:S01]  /*1a00*/  LDL R10, [R10] ;  /* 0x000000000a0a7983 */ /* 0x000ea20000100800 */
[----:B------:R-:W-:Y:S01]  /*1a10*/  ISETP.NE.AND P1, PT, R5, 0x1, PT ;  /* 0x000000010500780c */ /* 0x000fe20003f25270 */
[----:B--2--5:R-:W-:-:S12]  /*1a20*/  FFMA R14, R9, R10, R14 ;  /* 0x0000000a090e7223 */ /* 0x024fd8000000000e */
[----:B------:R-:W-:Y:S05]  /*1a30*/  @!P1 BRA `(.L_x_24) ;  /* 0x00000000003c9947 */ /* 0x000fea0003800000 */
[----:B------:R-:W-:Y:S01]  /*1a40*/  ISETP.NE.AND P1, PT, R5, 0x2, PT ;  /* 0x000000020500780c */ /* 0x000fe20003f25270 */
[----:B------:R-:W-:Y:S01]  /*1a50*/  VIADD R11, R15, 0x1 ;  /* 0x000000010f0b7836 */ /* 0x000fe20000000000 */
[----:B------:R-:W-:-:S03]  /*1a60*/  IADD3 R8, PT, PT, R24, 0x4, RZ ;  /* 0x0000000418087810 */ /* 0x000fc60007ffe0ff */
[----:B------:R-:W-:-:S06]  /*1a70*/  IMAD.WIDE.U32 R10, R11, 0x4, R16 ;  /* 0x000000040b0a7825 */ /* 0x000fcc00078e0010 */
[----:B------:R-:W2:Y:S02]  /*1a80*/  LD.E R11, desc[UR36][R10.64] ;  /* 0x000000240a0b7980 */ /* 0x000ea4000c101900 */
[----:B------:R-:W-:Y:S01]  /*1a90*/  @P1 IADD3 R9, PT, PT, R15, 0x2, RZ ;  /* 0x000000020f091810 */ /* 0x000fe20007ffe0ff */
[----:B------:R-:W-:Y:S01]  /*1aa0*/  IMAD R15, R8, 0x4, R1 ;  /* 0x00000004080f7824 */ /* 0x000fe200078e0201 */
[----:B------:R-:W-:-:S03]  /*1ab0*/  @P1 IADD3 R24, PT, PT, R24, 0x8, RZ ;  /* 0x0000000818181810 */ /* 0x000fc60007ffe0ff */
[----:B------:R-:W-:Y:S01]  /*1ac0*/  @P1 IMAD.WIDE.U32 R8, R9, 0x4, R16 ;  /* 0x0000000409081825 */ /* 0x000fe200078e0010 */
[----:B------:R-:W-:Y:S01]  /*1ad0*/  @P1 LEA R24, R24, R1, 0x2 ;  /* 0x0000000118181211 */ /* 0x000fe200078e10ff */
[----:B------:R-:W2:Y:S04]  /*1ae0*/  LDL R15, [R15] ;  /* 0x000000000f0f7983 */ /* 0x000ea80000100800 */
[----:B------:R-:W3:Y:S04]  /*1af0*/  @P1 LD.E R9, desc[UR36][R8.64] ;  /* 0x0000002408091980 */ /* 0x000ee8000c101900 */
[----:B------:R-:W3:Y:S01]  /*1b00*/  @P1 LDL R24, [R24] ;  /* 0x0000000018181983 */ /* 0x000ee20000100800 */
[----:B--2---:R-:W-:-:S04]  /*1b10*/  FFMA R14, R11, R15, R14 ;  /* 0x0000000f0b0e7223 */ /* 0x004fc8000000000e */
[----:B---3--:R-:W-:-:S07]  /*1b20*/  @P1 FFMA R14, R9, R24, R14 ;  /* 0x00000018090e1223 */ /* 0x008fce000000000e */
.L_x_24:
[----:B------:R-:W-:Y:S05]  /*1b30*/  BSYNC.RECONVERGENT B2 ;  /* 0x0000000000027941 */ /* 0x000fea0003800200 */
.L_x_23:
[----:B-----5:R0:W-:Y:S01]  /*1b40*/  STL [R21], R14 ;  /* 0x0000000e15007387 */ /* 0x0201e20000100800 */
[----:B------:R-:W-:-:S05]  /*1b50*/  VIADD R20, R20, 0x1 ;  /* 0x0000000114147836 */ /* 0x000fca0000000000 */
[----:B------:R-:W-:-:S13]  /*1b60*/  ISETP.NE.AND P1, PT, R20, R13, PT ;  /* 0x0000000d1400720c */ /* 0x000fda0003f25270 */
[----:B0-----:R-:W-:Y:S05]  /*1b70*/  @P1 BRA `(.L_x_29) ;  /* 0xffffffec00fc1947 */ /* 0x001fea000383ffff */
[----:B------:R-:W-:Y:S05]  /*1b80*/  BSYNC.RECONVERGENT B0 ;  /* 0x0000000000007941 */ /* 0x000fea0003800200 */
.L_x_18:
[----:B------:R-:W-:Y:S05]  /*1b90*/  @P0 BRA `(.L_x_30) ;  /* 0xffffffec00d80947 */ /* 0x000fea000383ffff */
.L_x_17:
[----:B------:R-:W-:Y:S05]  /*1ba0*/  BSYNC.RECONVERGENT B1 ;  /* 0x0000000000017941 */ /* 0x000fea0003800200 */
.L_x_16:
[----:B012---:R-:W0:Y:S02]  /*1bb0*/  LDC.64 R6, c[0x0][0x390] ;  /* 0x0000e400ff067b82 */ /* 0x007e240000000a00 */
[----:B0-----:R-:W2:Y:S04]  /*1bc0*/  LDG.E R0, desc[UR36][R6.64+0x8] ;  /* 0x0000082406007981 */ /* 0x001ea8000c1e1900 */
[----:B------:R-:W5:Y:S01]  /*1bd0*/  LDG.E.64 R4, desc[UR36][R6.64] ;  /* 0x0000002406047981 */ /* 0x000f62000c1e1b00 */
[----:B--2---:R-:W-:-:S04]  /*1be0*/  IMAD R3, R0, R19, R2 ;  /* 0x0000001300037224 */ /* 0x004fc800078e0202 */
[----:B-----5:R-:W-:-:S05]  /*1bf0*/  IMAD.WIDE.U32 R4, R3, 0x8, R4 ;  /* 0x0000000803047825 */ /* 0x020fca00078e0004 */
[----:B---3--:R-:W2:Y:S04]  /*1c00*/  LD.E.64 R16, desc[UR36][R4.64] ;  /* 0x0000002404107980 */ /* 0x008ea8000c101b00 */
[----:B--2---:R-:W2:Y:S01]  /*1c10*/  LD.E R0, desc[UR36][R16.64+0x8] ;  /* 0x0000082410007980 */ /* 0x004ea2000c101900 */
[----:B------:R-:W-:Y:S01]  /*1c20*/  BSSY.RECONVERGENT B6, `(.L_x_31) ;  /* 0x0000015000067945 */ /* 0x000fe20003800200 */
[----:B--2---:R-:W-:Y:S01]  /*1c30*/  ISETP.NE.AND P0, PT, R0, 0x4, PT ;  /* 0x000000040000780c */ /* 0x004fe20003f05270 */
[----:B------:R-:W-:-:S12]  /*1c40*/  HFMA2 R0, -RZ, RZ, 0, 2.384185791015625e-07 ;  /* 0x00000004ff007431 */ /* 0x000fd800000001ff */
[----:B------:R-:W-:Y:S05]  /*1c50*/  @!P0 BRA `(.L_x_32) ;  /* 0x0000000000448947 */ /* 0x000fea0003800000 */
[----:B------:R-:W-:Y:S01]  /*1c60*/  MOV R14, 0x0 ;  /* 0x00000000000e7802 */ /* 0x000fe20000000f00 */
[----:B------:R-:W0:Y:S01]  /*1c70*/  LDCU.64 UR6, c[0x4][0x28] ;  /* 0x01000500ff0677ac */ /* 0x000e220008000a00 */
[----:B------:R-:W-:Y:S01]  /*1c80*/  MOV R8, 0x121 ;  /* 0x0000012100087802 */ /* 0x000fe20000000f00 */
[----:B------:R-:W-:Y:S01]  /*1c90*/  IMAD.MOV.U32 R12, RZ, RZ, 0x1 ;  /* 0x00000001ff0c7424 */ /* 0x000fe200078e00ff */
[----:B------:R-:W-:Y:S01]  /*1ca0*/  MOV R13, RZ ;  /* 0x000000ff000d7202 */ /* 0x000fe20000000f00 */
[----:B------:R-:W1:Y:S01]  /*1cb0*/  LDCU.64 UR8, c[0x4][0x20] ;  /* 0x01000400ff0877ac */ /* 0x000e620008000a00 */
[----:B------:R-:W2:Y:S01]  /*1cc0*/  LDC.64 R14, c[0x4][R14] ;  /* 0x010000000e0e7b82 */ /* 0x000ea20000000a00 */
[----:B------:R-:W3:Y:S01]  /*1cd0*/  LDCU.64 UR4, c[0x4][0x8] ;  /* 0x01000100ff0477ac */ /* 0x000ee20008000a00 */
[----:B0-----:R-:W-:Y:S01]  /*1ce0*/  MOV R4, UR6 ;  /* 0x0000000600047c02 */ /* 0x001fe20008000f00 */
[----:B------:R-:W-:Y:S01]  /*1cf0*/  IMAD.U32 R5, RZ, RZ, UR7 ;  /* 0x00000007ff057e24 */ /* 0x000fe2000f8e00ff */
[----:B-1----:R-:W-:-:S02]  /*1d00*/  MOV R6, UR8 ;  /* 0x0000000800067c02 */ /* 0x002fc40008000f00 */
[----:B------:R-:W-:Y:S01]  /*1d10*/  MOV R7, UR9 ;  /* 0x0000000900077c02 */ /* 0x000fe20008000f00 */
[----:B---3--:R-:W-:Y:S01]  /*1d20*/  IMAD.U32 R10, RZ, RZ, UR4 ;  /* 0x00000004ff0a7e24 */ /* 0x008fe2000f8e00ff */
[----:B------:R-:W-:-:S07]  /*1d30*/  MOV R11, UR5 ;  /* 0x00000005000b7c02 */ /* 0x000fce0008000f00 */
[----:B------:R-:W-:-:S07]  /*1d40*/  LEPC R20, `(.L_x_33) ;  /* 0x000000001014794e */ /* 0x000fce0000000000 */
[----:B--2-4-:R-:W-:Y:S05]  /*1d50*/  CALL.ABS.NOINC R14 ;  /* 0x000000000e007343 */ /* 0x014fea0003c00000 */
.L_x_33:
[----:B------:R0:W5:Y:S02]  /*1d60*/  LD.E R0, desc[UR36][R16.64+0x8] ;  /* 0x0000082410007980 */ /* 0x000164000c101900 */
.L_x_32:
[----:B------:R-:W-:Y:S05]  /*1d70*/  BSYNC.RECONVERGENT B6 ;  /* 0x0000000000067941 */ /* 0x000fea0003800200 */
.L_x_31:
[----:B-----5:R-:W-:Y:S01]  /*1d80*/  IMAD R0, R0, R0, RZ ;  /* 0x0000000000007224 */ /* 0x020fe200078e02ff */
[----:B------:R-:W-:Y:S04]  /*1d90*/  BSSY.RECONVERGENT B0, `(.L_x_34) ;  /* 0x0000010000007945 */ /* 0x000fe80003800200 */
[----:B------:R-:W-:-:S13]  /*1da0*/  ISETP.NE.AND P0, PT, R0, RZ, PT ;  /* 0x000000ff0000720c */ /* 0x000fda0003f05270 */
[----:B------:R-:W-:Y:S05]  /*1db0*/  @!P0 BRA `(.L_x_35) ;  /* 0x0000000000348947 */ /* 0x000fea0003800000 */
[----:B------:R-:W-:-:S07]  /*1dc0*/  MOV R0, RZ ;  /* 0x000000ff00007202 */ /* 0x000fce0000000f00 */
.L_x_36:
[----:B------:R-:W2:Y:S01]  /*1dd0*/  LD.E.64 R4, desc[UR36][R16.64] ;  /* 0x0000002410047980 */ /* 0x000ea2000c101b00 */
[----:B------:R-:W-:-:S05]  /*1de0*/  IMAD R8, R0, 0x4, R1 ;  /* 0x0000000400087824 */ /* 0x000fca00078e0201 */
[----:B------:R-:W3:Y:S01]  /*1df0*/  LDL R6, [R8+0x40] ;  /* 0x0000400008067983 */ /* 0x000ee20000100800 */
[----:B--2---:R-:W-:-:S05]  /*1e00*/  IMAD.WIDE.U32 R4, R0, 0x4, R4 ;  /* 0x0000000400047825 */ /* 0x004fca00078e0004 */
[----:B------:R-:W3:Y:S02]  /*1e10*/  LD.E R3, desc[UR36][R4.64] ;  /* 0x0000002404037980 */ /* 0x000ee4000c101900 */
[----:B---3--:R-:W-:-:S05]  /*1e20*/  FADD R3, R3, -R6 ;  /* 0x8000000603037221 */ /* 0x008fca0000000000 */
[----:B------:R1:W-:Y:S04]  /*1e30*/  ST.E desc[UR36][R4.64], R3 ;  /* 0x0000000304007985 */ /* 0x0003e8000c101924 */
[----:B------:R-:W2:Y:S01]  /*1e40*/  LD.E R6, desc[UR36][R16.64+0x8] ;  /* 0x0000082410067980 */ /* 0x000ea2000c101900 */
[----:B------:R-:W-:Y:S01]  /*1e50*/  IADD3 R0, PT, PT, R0, 0x1, RZ ;  /* 0x0000000100007810 */ /* 0x000fe20007ffe0ff */
[----:B--2---:R-:W-:-:S05]  /*1e60*/  IMAD R7, R6, R6, RZ ;  /* 0x0000000606077224 */ /* 0x004fca00078e02ff */
[----:B------:R-:W-:-:S13]  /*1e70*/  ISETP.GE.U32.AND P0, PT, R0, R7, PT ;  /* 0x000000070000720c */ /* 0x000fda0003f06070 */
[----:B-1----:R-:W-:Y:S05]  /*1e80*/  @!P0 BRA `(.L_x_36) ;  /* 0xfffffffc00d08947 */ /* 0x002fea000383ffff */
.L_x_35:
[----:B------:R-:W-:Y:S05]  /*1e90*/  BSYNC.RECONVERGENT B0 ;  /* 0x0000000000007941 */ /* 0x000fea0003800200 */
.L_x_34:
[----:B------:R-:W1:Y:S01]  /*1ea0*/  LDC R0, c[0x0][0x380] ;  /* 0x0000e000ff007b82 */ /* 0x000e620000000800 */
[----:B------:R-:W-:-:S04]  /*1eb0*/  IADD3 R19, PT, PT, R19, 0x1, RZ ;  /* 0x0000000113137810 */ /* 0x000fc80007ffe0ff */
[----:B-1----:R-:W-:-:S13]  /*1ec0*/  ISETP.GE.U32.AND P0, PT, R19, R0, PT ;  /* 0x000000001300720c */ /* 0x002fda0003f06070 */
[----:B------:R-:W-:Y:S05]  /*1ed0*/  @!P0 BRA `(.L_x_37) ;  /* 0xffffffe000e08947 */ /* 0x000fea000383ffff */
[----:B------:R-:W-:Y:S05]  /*1ee0*/  BSYNC.RECONVERGENT B7 ;  /* 0x0000000000077941 */ /* 0x000fea0003800200 */
.L_x_2:
[----:B------:R-:W1:Y:S01]  /*1ef0*/  LDCU UR4, c[0x0][0x360] ;  /* 0x00006c00ff0477ac */ /* 0x000e620008000800 */
[----:B------:R-:W1:Y:S02]  /*1f00*/  LDC R3, c[0x0][0x370] ;  /* 0x0000dc00ff037b82 */ /* 0x000e640000000800 */
[----:B-1----:R-:W-:-:S05]  /*1f10*/  IMAD R2, R3, UR4, R2 ;  /* 0x0000000403027c24 */ /* 0x002fca000f8e0202 */
[----:B------:R-:W-:-:S13]  /*1f20*/  ISETP.GE.U32.AND P0, PT, R2, R0, PT ;  /* 0x000000000200720c */ /* 0x000fda0003f06070 */
[----:B------:R-:W-:Y:S05]  /*1f30*/  @!P0 BRA `(.L_x_38) ;  /* 0xffffffe000c08947 */ /* 0x000fea000383ffff */
[----:B------:R-:W-:Y:S05]  /*1f40*/  EXIT ;  /* 0x000000000000794d */ /* 0x000fea0003800000 */
.L_x_39:
[----:B------:R-:W-:-:S00]  /*1f50*/  BRA `(.L_x_39) ;  /* 0xfffffffc00fc7947 */ /* 0x000fc0000383ffff */
[----:B------:R-:W-:-:S00]  /*1f60*/  NOP ;  /* 0x0000000000007918 */ /* 0x000fc00000000000 */
        /* <DEDUP_REMOVED lines=9> */
.L_x_60:


//--------------------- .text._Z5loop1jjP8mblock_tPKS_PK8matrix_t --------------------------
	.section	.text._Z5loop1jjP8mblock_tPKS_PK8matrix_t,"ax",@progbits
	.align	128
        .global         _Z5loop1jjP8mblock_tPKS_PK8matrix_t
        .type           _Z5loop1jjP8mblock_tPKS_PK8matrix_t,@function
        .size           _Z5loop1jjP8mblock_tPKS_PK8matrix_t,(.L_x_61 - _Z5loop1jjP8mblock_tPKS_PK8matrix_t)
        .other          _Z5loop1jjP8mblock_tPKS_PK8matrix_t,@"STO_CUDA_ENTRY STV_DEFAULT"
_Z5loop1jjP8mblock_tPKS_PK8matrix_t:
.text._Z5loop1jjP8mblock_tPKS_PK8matrix_t:
[----:B------:R-:W0:Y:S01]  /*0000*/  LDC R1, c[0x0][0x37c] ;  /* 0x0000df00ff017b82 */ /* 0x000e220000000800 */
[----:B------:R-:W1:Y:S07]  /*0010*/  S2R R0, SR_TID.X ;  /* 0x0000000000007919 */ /* 0x000e6e0000002100 */
[----:B------:R-:W1:Y:S01]  /*0020*/  S2UR UR4, SR_CTAID.X ;  /* 0x00000000000479c3 */ /* 0x000e620000002500 */
[----:B------:R-:W2:Y:S07]  /*0030*/  LDCU.64 UR6, c[0x0][0x380] ;  /* 0x00007000ff0677ac */ /* 0x000eae0008000a00 */
[----:B------:R-:W1:Y:S02]  /*0040*/  LDC R23, c[0x0][0x360] ;  /* 0x0000d800ff177b82 */ /* 0x000e640000000800 */
[----:B-1----:R-:W-:-:S05]  /*0050*/  IMAD R0, R23, UR4, R0 ;  /* 0x0000000417007c24 */ /* 0x002fca000f8e0200 */
[----:B--2---:R-:W-:-:S04]  /*0060*/  IADD3.X R22, PT, PT, R0, UR7, RZ, PT, !PT ;  /* 0x0000000700167c10 */ /* 0x004fc8000bffe4ff */
[----:B------:R-:W-:-:S13]  /*0070*/  ISETP.GE.U32.AND P0, PT, R22, UR6, PT ;  /* 0x0000000616007c0c */ /* 0x000fda000bf06070 */
[----:B0-----:R-:W-:Y:S05]  /*0080*/  @P0 EXIT ;  /* 0x000000000000094d */ /* 0x001fea0003800000 */
[----:B------:R-:W0:Y:S01]  /*0090*/  LDCU UR4, c[0x0][0x370] ;  /* 0x00006e00ff0477ac */ /* 0x000e220008000800 */
[----:B------:R-:W1:Y:S01]  /*00a0*/  LDCU.64 UR36, c[0x0][0x358] ;  /* 0x00006b00ff2477ac */ /* 0x000e620008000a00 */
[----:B0-----:R-:W-:-:S07]  /*00b0*/  IMAD R23, R23, UR4, RZ ;  /* 0x0000000417177c24 */ /* 0x001fce000f8e02ff */
.L_x_58:
[----:B-12---:R-:W1:Y:S01]  /*00c0*/  LDC.64 R2, c[0x0][0x390] ;  /* 0x0000e400ff027b82 */ /* 0x006e620000000a00 */
[----:B0-----:R-:W0:Y:S01]  /*00d0*/  LDCU.64 UR4, c[0x0][0x380] ;  /* 0x00007000ff0477ac */ /* 0x001e220008000a00 */
[----:B-1----:R-:W0:Y:S04]  /*00e0*/  LDG.E R9, desc[UR36][R2.64+0x8] ;  /* 0x0000082402097981 */ /* 0x002e28000c1e1900 */
[----:B------:R-:W2:Y:S02]  /*00f0*/  LDG.E.64 R4, desc[UR36][R2.64] ;  /* 0x0000002402047981 */ /* 0x000ea4000c1e1b00 */
[----:B------:R-:W1:Y:S02]  /*0100*/  LDC.64 R6, c[0x0][0x388] ;  /* 0x0000e200ff067b82 */ /* 0x000e640000000a00 */
[----:B-1----:R-:W3:Y:S01]  /*0110*/  LDG.E R13, desc[UR36][R6.64+0x8] ;  /* 0x00000824060d7981 */ /* 0x002ee2000c1e1900 */
[----:B0-----:R-:W-:-:S04]  /*0120*/  IMAD R9, R9, R22, UR5 ;  /* 0x0000000509097e24 */ /* 0x001fc8000f8e0216 */
[----:B--2---:R-:W-:Y:S02]  /*0130*/  IMAD.WIDE.U32 R4, R9, 0x8, R4 ;  /* 0x0000000809047825 */ /* 0x004fe400078e0004 */
[----:B------:R-:W2:Y:S04]  /*0140*/  LDG.E.64 R8, desc[UR36][R6.64] ;  /* 0x0000002406087981 */ /* 0x000ea8000c1e1b00 */
[----:B------:R-:W4:Y:S01]  /*0150*/  LD.E.64 R18, desc[UR36][R4.64] ;  /* 0x0000002404127980 */ /* 0x000f22000c101b00 */
[----:B------:R-:W0:Y:S03]  /*0160*/  LDC.64 R10, c[0x0][0x398] ;  /* 0x0000e600ff0a7b82 */ /* 0x000e260000000a00 */
[----:B0-----:R-:W2:Y:S01]  /*0170*/  LDG.E R10, desc[UR36][R10.64+0x8] ;  /* 0x000008240a0a7981 */ /* 0x001ea2000c1e1900 */
[----:B---3--:R-:W-:-:S03]  /*0180*/  IMAD R13, R13, R22, UR5 ;  /* 0x000000050d0d7e24 */ /* 0x008fc6000f8e0216 */
[----:B----4-:R-:W3:Y:S01]  /*0190*/  LD.E R15, desc[UR36][R18.64+0x8] ;  /* 0x00000824120f7980 */ /* 0x010ee2000c101900 */
[----:B--2---:R-:W-:-:S05]  /*01a0*/  IMAD.WIDE.U32 R8, R13, 0x8, R8 ;  /* 0x000000080d087825 */ /* 0x004fca00078e0008 */
[----:B------:R0:W5:Y:S01]  /*01b0*/  LD.E.64 R16, desc[UR36][R8.64] ;  /* 0x0000002408107980 */ /* 0x000162000c101b00 */
[----:B------:R-:W-:Y:S01]  /*01c0*/  IMAD.IADD R22, R23, 0x1, R22 ;  /* 0x0000000117167824 */ /* 0x000fe200078e0216 */
[----:B------:R-:W-:Y:S04]  /*01d0*/  BSSY.RECONVERGENT B6, `(.L_x_40) ;  /* 0x0000016000067945 */ /* 0x000fe80003800200 */
[----:B------:R-:W-:-:S04]  /*01e0*/  ISETP.GE.U32.AND P1, PT, R22, UR4, PT ;  /* 0x0000000416007c0c */ /* 0x000fc8000bf26070 */
[----:B------:R-:W-:Y:S02]  /*01f0*/  P2R R24, PR, RZ, 0x2 ;  /* 0x00000002ff187803 */ /* 0x000fe40000000000 */
[----:B---3--:R-:W-:-:S13]  /*0200*/  ISETP.NE.AND P0, PT, R15, R10, PT ;  /* 0x0000000a0f00720c */ /* 0x008fda0003f05270 */
[----:B0-----:R-:W-:Y:S05]  /*0210*/  @!P0 BRA `(.L_x_41) ;  /* 0x0000000000448947 */ /* 0x001fea0003800000 */
[----:B------:R-:W-:Y:S01]  /*0220*/  MOV R2, 0x0 ;  /* 0x0000000000027802 */ /* 0x000fe20000000f00 */
[----:B------:R-:W0:Y:S01]  /*0230*/  LDCU.64 UR4, c[0x4][0x28] ;  /* 0x01000500ff0477ac */ /* 0x000e220008000a00 */
[----:B------:R-:W-:Y:S02]  /*0240*/  IMAD.MOV.U32 R8, RZ, RZ, 0x12b ;  /* 0x0000012bff087424 */ /* 0x000fe400078e00ff */
[----:B------:R-:W-:Y:S01]  /*0250*/  IMAD.MOV.U32 R12, RZ, RZ, 0x1 ;  /* 0x00000001ff0c7424 */ /* 0x000fe200078e00ff */
[----:B------:R-:W1:Y:S01]  /*0260*/  LDCU.64 UR6, c[0x4][0x20] ;  /* 0x01000400ff0677ac */ /* 0x000e620008000a00 */
[----:B------:R-:W2:Y:S01]  /*0270*/  LDC.64 R2, c[0x4][R2] ;  /* 0x0100000002027b82 */ /* 0x000ea20000000a00 */
[----:B------:R-:W-:Y:S01]  /*0280*/  IMAD.MOV.U32 R13, RZ, RZ, RZ ;  /* 0x000000ffff0d7224 */ /* 0x000fe200078e00ff */
[----:B------:R-:W3:Y:S01]  /*0290*/  LDCU.64 UR8, c[0x4][0x10] ;  /* 0x01000200ff0877ac */ /* 0x000ee20008000a00 */
[----:B0-----:R-:W-:Y:S02]  /*02a0*/  IMAD.U32 R4, RZ, RZ, UR4 ;  /* 0x00000004ff047e24 */ /* 0x001fe4000f8e00ff */
[----:B------:R-:W-:-:S02]  /*02b0*/  IMAD.U32 R5, RZ, RZ, UR5 ;  /* 0x00000005ff057e24 */ /* 0x000fc4000f8e00ff */
[----:B-1----:R-:W-:Y:S02]  /*02c0*/  IMAD.U32 R6, RZ, RZ, UR6 ;  /* 0x00000006ff067e24 */ /* 0x002fe4000f8e00ff */
[----:B------:R-:W-:Y:S02]  /*02d0*/  IMAD.U32 R7, RZ, RZ, UR7 ;  /* 0x00000007ff077e24 */ /* 0x000fe4000f8e00ff */
[----:B---3--:R-:W-:Y:S01]  /*02e0*/  IMAD.U32 R10, RZ, RZ, UR8 ;  /* 0x00000008ff0a7e24 */ /* 0x008fe2000f8e00ff */
[----:B------:R-:W-:-:S07]  /*02f0*/  MOV R11, UR9 ;  /* 0x00000009000b7c02 */ /* 0x000fce0008000f00 */
[----:B------:R-:W-:-:S07]  /*0300*/  LEPC R20, `(.L_x_42) ;  /* 0x000000001014794e */ /* 0x000fce0000000000 */
[----:B--2--5:R-:W-:Y:S05]  /*0310*/  CALL.ABS.NOINC R2 ;  /* 0x0000000002007343 */ /* 0x024fea0003c00000 */
.L_x_42:
[----:B------:R0:W5:Y:S02]  /*0320*/  LD.E R15, desc[UR36][R18.64+0x8] ;  /* 0x00000824120f7980 */ /* 0x000164000c101900 */
.L_x_41:
[----:B------:R-:W-:Y:S05]  /*0330*/  BSYNC.RECONVERGENT B6 ;  /* 0x0000000000067941 */ /* 0x000fea0003800200 */
.L_x_40:
[----:B-----5:R-:W2:Y:S01]  /*0340*/  LD.E R0, desc[UR36][R16.64+0x8] ;  /* 0x0000082410007980 */ /* 0x020ea2000c101900 */
[----:B------:R-:W-:Y:S01]  /*0350*/  BSSY.RECONVERGENT B6, `(.L_x_43) ;  /* 0x0000014000067945 */ /* 0x000fe20003800200 */
[----:B--2---:R-:W-:-:S13]  /*0360*/  ISETP.NE.AND P0, PT, R15, R0, PT ;  /* 0x000000000f00720c */ /* 0x004fda0003f05270 */
[----:B------:R-:W-:Y:S05]  /*0370*/  @!P0 BRA `(.L_x_44) ;  /* 0x0000000000448947 */ /* 0x000fea0003800000 */
[----:B------:R-:W-:Y:S01]  /*0380*/  MOV R2, 0x0 ;  /* 0x0000000000027802 */ /* 0x000fe20000000f00 */
[----:B------:R-:W1:Y:S01]  /*0390*/  LDCU.64 UR4, c[0x4][0x30] ;  /* 0x01000600ff0477ac */ /* 0x000e620008000a00 */
[----:B------:R-:W-:Y:S02]  /*03a0*/  HFMA2 R13, -RZ, RZ, 0, 0 ;  /* 0x00000000ff0d7431 */ /* 0x000fe400000001ff */
[----:B------:R-:W-:Y:S01]  /*03b0*/  IMAD.MOV.U32 R8, RZ, RZ, 0x12c ;  /* 0x0000012cff087424 */ /* 0x000fe200078e00ff */
[----:B------:R-:W2:Y:S01]  /*03c0*/  LDCU.64 UR6, c[0x4][0x20] ;  /* 0x01000400ff0677ac */ /* 0x000ea20008000a00 */
[----:B------:R-:W3:Y:S01]  /*03d0*/  LDC.64 R2, c[0x4][R2] ;  /* 0x0100000002027b82 */ /* 0x000ee20000000a00 */
[----:B------:R-:W-:Y:S01]  /*03e0*/  IMAD.MOV.U32 R12, RZ, RZ, 0x1 ;  /* 0x00000001ff0c7424 */ /* 0x000fe200078e00ff */
[----:B------:R-:W4:Y:S01]  /*03f0*/  LDCU.64 UR8, c[0x4][0x10] ;  /* 0x01000200ff0877ac */ /* 0x000f220008000a00 */
[----:B-1----:R-:W-:Y:S02]  /*0400*/  IMAD.U32 R4, RZ, RZ, UR4 ;  /* 0x00000004ff047e24 */ /* 0x002fe4000f8e00ff */
[----:B------:R-:W-:Y:S01]  /*0410*/  IMAD.U32 R5, RZ, RZ, UR5 ;  /* 0x00000005ff057e24 */ /* 0x000fe2000f8e00ff */
[----:B--2---:R-:W-:Y:S01]  /*0420*/  MOV R6, UR6 ;  /* 0x0000000600067c02 */ /* 0x004fe20008000f00 */
[----:B------:R-:W-:-:S02]  /*0430*/  IMAD.U32 R7, RZ, RZ, UR7 ;  /* 0x00000007ff077e24 */ /* 0x000fc4000f8e00ff */
[----:B----4-:R-:W-:Y:S02]  /*0440*/  IMAD.U32 R10, RZ, RZ, UR8 ;  /* 0x00000008ff0a7e24 */ /* 0x010fe4000f8e00ff */
[----:B------:R-:W-:-:S07]  /*0450*/  IMAD.U32 R11, RZ, RZ, UR9 ;  /* 0x00000009ff0b7e24 */ /* 0x000fce000f8e00ff */
[----:B------:R-:W-:-:S07]  /*0460*/  LEPC R20, `(.L_x_45) ;  /* 0x000000001014794e */ /* 0x000fce0000000000 */
[----:B0--3--:R-:W-:Y:S05]  /*0470*/  CALL.ABS.NOINC R2 ;  /* 0x0000000002007343 */ /* 0x009fea0003c00000 */
.L_x_45:
[----:B------:R1:W5:Y:S02]  /*0480*/  LD.E R15, desc[UR36][R16.64+0x8] ;  /* 0x00000824100f7980 */ /* 0x000364000c101900 */
.L_x_44:
[----:B------:R-:W-:Y:S05]  /*0490*/  BSYNC.RECONVERGENT B6 ;  /* 0x0000000000067941 */ /* 0x000fea0003800200 */
.L_x_43:
[----:B-----5:R-:W-:Y:S01]  /*04a0*/  IMAD R15, R15, R15, RZ ;  /* 0x0000000f0f0f7224 */ /* 0x020fe200078e02ff */
[----:B------:R-:W-:Y:S04]  /*04b0*/  BSSY.RECONVERGENT B0, `(.L_x_46) ;  /* 0x0000038000007945 */ /* 0x000fe80003800200 */
[----:B------:R-:W-:-:S13]  /*04c0*/  ISETP.NE.AND P0, PT, R15, RZ, PT ;  /* 0x000000ff0f00720c */ /* 0x000fda0003f05270 */
[----:B------:R-:W-:Y:S05]  /*04d0*/  @!P0 BRA `(.L_x_47) ;  /* 0x0000000000d48947 */ /* 0x000fea0003800000 */
[----:B------:R-:W2:Y:S01]  /*04e0*/  LD.E.64 R2, desc[UR36][R16.64] ;  /* 0x0000002410027980 */ /* 0x000ea2000c101b00 */
[----:B------:R-:W-:Y:S01]  /*04f0*/  IMAD.SHL.U32 R0, R15, 0x4, RZ ;  /* 0x000000040f007824 */ /* 0x000fe200078e00ff */
[----:B------:R-:W-:Y:S01]  /*0500*/  SHF.R.U32.HI R6, RZ, 0x1e, R15 ;  /* 0x0000001eff067819 */ /* 0x000fe2000001160f */
[----:B------:R-:W-:Y:S01]  /*0510*/  IMAD.MOV.U32 R7, RZ, RZ, RZ ;  /* 0x000000ffff077224 */ /* 0x000fe200078e00ff */
[----:B------:R-:W-:Y:S01]  /*0520*/  BSSY.RECONVERGENT B1, `(.L_x_48) ;  /* 0x000001e000017945 */ /* 0x000fe20003800200 */
[----:B------:R-:W-:Y:S01]  /*0530*/  IMAD.MOV.U32 R9, RZ, RZ, RZ ;  /* 0x000000ffff097224 */ /* 0x000fe200078e00ff */
[----:B------:R-:W-:-:S04]  /*0540*/  ISETP.GT.U32.AND P0, PT, R0, RZ, PT ;  /* 0x000000ff0000720c */ /* 0x000fc80003f04070 */
[----:B------:R-:W-:-:S13]  /*0550*/  ISETP.GT.U32.AND.EX P0, PT, R6, RZ, PT, P0 ;  /* 0x000000ff0600720c */ /* 0x000fda0003f04100 */
[----:B--2---:R-:W-:Y:S01]  /*0560*/  @!P0 IADD3 R4, P1, PT, R2, R7, RZ ;  /* 0x0000000702048210 */ /* 0x004fe20007f3e0ff */
[----:B------:R-:W-:-:S04]  /*0570*/  @!P0 IMAD.MOV.U32 R7, RZ, RZ, 0x1 ;  /* 0x00000001ff078424 */ /* 0x000fc800078e00ff */
[----:B------:R-:W-:Y:S01]  /*0580*/  @!P0 IMAD.X R5, R3, 0x1, R9, P1 ;  /* 0x0000000103058824 */ /* 0x000fe200008e0609 */
[----:B------:R-:W-:Y:S02]  /*0590*/  @!P0 MOV R9, RZ ;  /* 0x000000ff00098202 */ /* 0x000fe40000000f00 */
[CC--:B------:R-:W-:Y:S02]  /*05a0*/  IADD3 R8, P3, PT, R0.reuse, -R7.reuse, RZ ;  /* 0x8000000700087210 */ /* 0x0c0fe40007f7e0ff */
[----:B------:R-:W-:Y:S01]  /*05b0*/  ISETP.GT.U32.AND P2, PT, R0, R7, PT ;  /* 0x000000070000720c */ /* 0x000fe20003f44070 */
[----:B------:R2:W-:Y:S01]  /*05c0*/  @!P0 ST.E.U8 desc[UR36][R4.64], RZ ;  /* 0x000000ff04008985 */ /* 0x0005e2000c101124 */
[----:B------:R-:W-:Y:S01]  /*05d0*/  ISETP.LE.U32.AND P1, PT, R8, 0x3, PT ;  /* 0x000000030800780c */ /* 0x000fe20003f23070 */
[C---:B------:R-:W-:Y:S01]  /*05e0*/  IMAD.X R8, R6.reuse, 0x1, ~R9, P3 ;  /* 0x0000000106087824 */ /* 0x040fe200018e0e09 */
[----:B------:R-:W-:-:S04]  /*05f0*/  ISETP.GT.U32.AND.EX P2, PT, R6, R9, PT, P2 ;  /* 0x000000090600720c */ /* 0x000fc80003f44120 */
[----:B------:R-:W-:-:S13]  /*0600*/  ISETP.LE.U32.OR.EX P1, PT, R8, RZ, !P2, P1 ;  /* 0x000000ff0800720c */ /* 0x000fda0005723510 */
[----:B--2---:R-:W-:Y:S05]  /*0610*/  @P1 BRA `(.L_x_49) ;  /* 0x0000000000381947 */ /* 0x004fea0003800000 */
[----:B------:R-:W-:Y:S02]  /*0620*/  IADD3 R8, P1, PT, R0, -0x3, RZ ;  /* 0xfffffffd00087810 */ /* 0x000fe40007f3e0ff */
[----:B------:R-:W-:Y:S02]  /*0630*/  PLOP3.LUT P0, PT, PT, PT, PT, 0x8, 0x80 ;  /* 0x000000000080781c */ /* 0x000fe40003f0e170 */
[----:B------:R-:W-:-:S11]  /*0640*/  IADD3.X R10, PT, PT, R6, -0x1, RZ, P1, !PT ;  /* 0xffffffff060a7810 */ /* 0x000fd60000ffe4ff */
.L_x_50:
[----:B--2---:R-:W-:Y:S02]  /*0650*/  IADD3 R4, P1, PT, R2, R7, RZ ;  /* 0x0000000702047210 */ /* 0x004fe40007f3e0ff */
[----:B------:R-:W-:-:S03]  /*0660*/  IADD3 R7, P2, PT, R7, 0x4, RZ ;  /* 0x0000000407077810 */ /* 0x000fc60007f5e0ff */
[--C-:B------:R-:W-:Y:S01]  /*0670*/  IMAD.X R5, R3, 0x1, R9.reuse, P1 ;  /* 0x0000000103057824 */ /* 0x100fe200008e0609 */
[----:B------:R-:W-:Y:S01]  /*0680*/  ISETP.GE.U32.AND P1, PT, R7, R8, PT ;  /* 0x000000080700720c */ /* 0x000fe20003f26070 */
[----:B------:R-:W-:-:S03]  /*0690*/  IMAD.X R9, RZ, RZ, R9, P2 ;  /* 0x000000ffff097224 */ /* 0x000fc600010e0609 */
[----:B------:R2:W-:Y:S02]  /*06a0*/  ST.E.U8 desc[UR36][R4.64], RZ ;  /* 0x000000ff04007985 */ /* 0x0005e4000c101124 */
[----:B------:R-:W-:Y:S02]  /*06b0*/  ISETP.GE.U32.AND.EX P1, PT, R9, R10, PT, P1 ;  /* 0x0000000a0900720c */ /* 0x000fe40003f26110 */
[----:B------:R2:W-:Y:S04]  /*06c0*/  ST.E.U8 desc[UR36][R4.64+0x1], RZ ;  /* 0x000001ff04007985 */ /* 0x0005e8000c101124 */
[----:B------:R2:W-:Y:S04]  /*06d0*/  ST.E.U8 desc[UR36][R4.64+0x2], RZ ;  /* 0x000002ff04007985 */ /* 0x0005e8000c101124 */
[----:B------:R2:W-:Y:S03]  /*06e0*/  ST.E.U8 desc[UR36][R4.64+0x3], RZ ;  /* 0x000003ff04007985 */ /* 0x0005e6000c101124 */
[----:B------:R-:W-:Y:S05]  /*06f0*/  @!P1 BRA `(.L_x_50) ;  /* 0xfffffffc00d49947 */ /* 0x000fea000383ffff */
.L_x_49:
[----:B------:R-:W-:Y:S05]  /*0700*/  BSYNC.RECONVERGENT B1 ;  /* 0x0000000000017941 */ /* 0x000fea0003800200 */
.L_x_48:
[CC--:B--2---:R-:W-:Y:S02]  /*0710*/  IADD3 R4, P3, PT, R0.reuse, -R7.reuse, RZ ;  /* 0x8000000700047210 */ /* 0x0c4fe40007f7e0ff */
[----:B------:R-:W-:Y:S02]  /*0720*/  ISETP.GT.U32.AND P2, PT, R0, R7, PT ;  /* 0x000000070000720c */ /* 0x000fe40003f44070 */
[----:B------:R-:W-:Y:S01]  /*0730*/  ISETP.LE.U32.AND P1, PT, R4, 0x1, PT ;  /* 0x000000010400780c */ /* 0x000fe20003f23070 */
[C---:B------:R-:W-:Y:S01]  /*0740*/  IMAD.X R4, R6.reuse, 0x1, ~R9, P3 ;  /* 0x0000000106047824 */ /* 0x040fe200018e0e09 */
[----:B------:R-:W-:-:S04]  /*0750*/  ISETP.GT.U32.AND.EX P2, PT, R6, R9, PT, P2 ;  /* 0x000000090600720c */ /* 0x000fc80003f44120 */
[----:B------:R-:W-:-:S13]  /*0760*/  ISETP.LE.U32.OR.EX P1, PT, R4, RZ, !P2, P1 ;  /* 0x000000ff0400720c */ /* 0x000fda0005723510 */
[----:B------:R-:W-:Y:S02]  /*0770*/  @!P1 IADD3 R4, P2, PT, R2, R7, RZ ;  /* 0x0000000702049210 */ /* 0x000fe40007f5e0ff */
[----:B------:R-:W-:Y:S02]  /*0780*/  @!P1 IADD3 R7, P3, PT, R7, 0x2, RZ ;  /* 0x0000000207079810 */ /* 0x000fe40007f7e0ff */
[----:B------:R-:W-:Y:S01]  /*0790*/  @!P1 PLOP3.LUT P0, PT, PT, PT, PT, 0x8, 0x80 ;  /* 0x000000000080981c */ /* 0x000fe20003f0e170 */
[----:B------:R-:W-:Y:S01]  /*07a0*/  @!P1 IMAD.X R5, R3, 0x1, R9, P2 ;  /* 0x0000000103059824 */ /* 0x000fe200010e0609 */
[----:B------:R-:W-:Y:S02]  /*07b0*/  ISETP.LT.U32.AND P2, PT, R7, R0, PT ;  /* 0x000000000700720c */ /* 0x000fe40003f41070 */
[----:B------:R-:W-:Y:S02]  /*07c0*/  @!P1 IADD3.X R9, PT, PT, RZ, R9, RZ, P3, !PT ;  /* 0x00000009ff099210 */ /* 0x000fe40001ffe4ff */
[----:B------:R2:W-:Y:S02]  /*07d0*/  @!P1 ST.E.U8 desc[UR36][R4.64], RZ ;  /* 0x000000ff04009985 */ /* 0x0005e4000c101124 */
[----:B------:R-:W-:-:S02]  /*07e0*/  ISETP.LT.U32.OR.EX P0, PT, R9, R6, P0, P2 ;  /* 0x000000060900720c */ /* 0x000fc40000701520 */
[----:B------:R2:W-:Y:S11]  /*07f0*/  @!P1 ST.E.U8 desc[UR36][R4.64+0x1], RZ ;  /* 0x000001ff04009985 */ /* 0x0005f6000c101124 */
[----:B------:R-:W-:-:S05]  /*0800*/  @P0 IADD3 R2, P2, PT, R2, R7, RZ ;  /* 0x0000000702020210 */ /* 0x000fca0007f5e0ff */
[----:B------:R-:W-:-:S05]  /*0810*/  @P0 IMAD.X R3, R3, 0x1, R9, P2 ;  /* 0x0000000103030824 */ /* 0x000fca00010e0609 */
[----:B------:R2:W-:Y:S03]  /*0820*/  @P0 ST.E.U8 desc[UR36][R2.64], RZ ;  /* 0x000000ff02000985 */ /* 0x0005e6000c101124 */
.L_x_47:
[----:B------:R-:W-:Y:S05]  /*0830*/  BSYNC.RECONVERGENT B0 ;  /* 0x0000000000007941 */ /* 0x000fea0003800200 */
.L_x_46:
[----:B------:R-:W3:Y:S01]  /*0840*/  LD.E R0, desc[UR36][R18.64+0x8] ;  /* 0x0000082412007980 */ /* 0x000ee2000c101900 */
[----:B------:R-:W-:Y:S01]  /*0850*/  BSSY.RECONVERGENT B0, `(.L_x_51) ;  /* 0x0000026000007945 */ /* 0x000fe20003800200 */
[----:B---3--:R-:W-:-:S13]  /*0860*/  ISETP.NE.AND P0, PT, R0, RZ, PT ;  /* 0x000000ff0000720c */ /* 0x008fda0003f05270 */
[----:B------:R-:W-:Y:S05]  /*0870*/  @!P0 BRA `(.L_x_52) ;  /* 0x00000000008c8947 */ /* 0x000fea0003800000 */
[----:B------:R-:W-:Y:S02]  /*0880*/  IMAD.MOV.U32 R13, RZ, RZ, R0 ;  /* 0x000000ffff0d7224 */ /* 0x000fe400078e0000 */
[----:B------:R-:W-:-:S07]  /*0890*/  IMAD.MOV.U32 R11, RZ, RZ, RZ ;  /* 0x000000ffff0b7224 */ /* 0x000fce00078e00ff */
.L_x_57:
[----:B------:R-:W-:Y:S01]  /*08a0*/  BSSY.RECONVERGENT B1, `(.L_x_53) ;  /* 0x000001d000017945 */ /* 0x000fe20003800200 */
[----:B------:R-:W-:-:S07]  /*08b0*/  IMAD.MOV.U32 R10, RZ, RZ, RZ ;  /* 0x000000ffff0a7224 */ /* 0x000fce00078e00ff */
.L_x_56:
[----:B--2---:R-:W2:Y:S01]  /*08c0*/  LDC.64 R2, c[0x0][0x398] ;  /* 0x0000e600ff027b82 */ /* 0x004ea20000000a00 */
[----:B------:R-:W-:Y:S01]  /*08d0*/  HFMA2 R0, -RZ, RZ, 0, 0 ;  /* 0x00000000ff007431 */ /* 0x000fe200000001ff */
[----:B------:R-:W-:Y:S06]  /*08e0*/  BSSY.RECONVERGENT B2, `(.L_x_54) ;  /* 0x0000015000027945 */ /* 0x000fec0003800200 */
.L_x_55:
[----:B--2---:R-:W2:Y:S04]  /*08f0*/  LDG.E R15, desc[UR36][R2.64+0x8] ;  /* 0x00000824020f7981 */ /* 0x004ea8000c1e1900 */
[----:B------:R-:W3:Y:S04]  /*0900*/  LD.E R12, desc[UR36][R16.64+0x8] ;  /* 0x00000824100c7980 */ /* 0x000ee8000c101900 */
[----:B------:R-:W4:Y:S04]  /*0910*/  LD.E.64 R8, desc[UR36][R18.64] ;  /* 0x0000002412087980 */ /* 0x000f28000c101b00 */
[----:B------:R-:W5:Y:S04]  /*0920*/  LDG.E.64 R6, desc[UR36][R2.64] ;  /* 0x0000002402067981 */ /* 0x000f68000c1e1b00 */
[----:B------:R-:W5:Y:S01]  /*0930*/  LD.E.64 R4, desc[UR36][R16.64] ;  /* 0x0000002410047980 */ /* 0x000f62000c101b00 */
[----:B------:R-:W-:-:S02]  /*0940*/  IMAD R13, R11, R13, R0 ;  /* 0x0000000d0b0d7224 */ /* 0x000fc400078e0200 */
[--C-:B--2---:R-:W-:Y:S02]  /*0950*/  IMAD R15, R15, R0, R10.reuse ;  /* 0x000000000f0f7224 */ /* 0x104fe400078e020a */
[----:B---3--:R-:W-:Y:S02]  /*0960*/  IMAD R21, R12, R11, R10 ;  /* 0x0000000b0c157224 */ /* 0x008fe400078e020a */
[----:B----4-:R-:W-:-:S04]  /*0970*/  IMAD.WIDE.U32 R8, R13, 0x4, R8 ;  /* 0x000000040d087825 */ /* 0x010fc800078e0008 */
[----:B-----5:R-:W-:Y:S02]  /*0980*/  IMAD.WIDE.U32 R6, R15, 0x4, R6 ;  /* 0x000000040f067825 */ /* 0x020fe400078e0006 */
[----:B------:R-:W2:Y:S02]  /*0990*/  LD.E R8, desc[UR36][R8.64] ;  /* 0x0000002408087980 */ /* 0x000ea4000c101900 */
[----:B------:R-:W-:Y:S02]  /*09a0*/  IMAD.WIDE.U32 R4, R21, 0x4, R4 ;  /* 0x0000000415047825 */ /* 0x000fe400078e0004 */
[----:B------:R-:W2:Y:S04]  /*09b0*/  LD.E R7, desc[UR36][R6.64] ;  /* 0x0000002406077980 */ /* 0x000ea8000c101900 */
[----:B------:R-:W2:Y:S02]  /*09c0*/  LD.E R13, desc[UR36][R4.64] ;  /* 0x00000024040d7980 */ /* 0x000ea4000c101900 */
[----:B--2---:R-:W-:-:S05]  /*09d0*/  FFMA R15, R8, R7, R13 ;  /* 0x00000007080f7223 */ /* 0x004fca000000000d */
[----:B------:R3:W-:Y:S04]  /*09e0*/  ST.E desc[UR36][R4.64], R15 ;  /* 0x0000000f04007985 */ /* 0x0007e8000c101924 */
[----:B------:R-:W2:Y:S01]  /*09f0*/  LD.E R13, desc[UR36][R18.64+0x8] ;  /* 0x00000824120d7980 */ /* 0x000ea2000c101900 */
[----:B------:R-:W-:-:S05]  /*0a00*/  VIADD R0, R0, 0x1 ;  /* 0x0000000100007836 */ /* 0x000fca0000000000 */
[----:B--2---:R-:W-:-:S13]  /*0a10*/  ISETP.GE.U32.AND P0, PT, R0, R13, PT ;  /* 0x0000000d0000720c */ /* 0x004fda0003f06070 */
[----:B---3--:R-:W-:Y:S05]  /*0a20*/  @!P0 BRA `(.L_x_55) ;  /* 0xfffffffc00b08947 */ /* 0x008fea000383ffff */
[----:B------:R-:W-:Y:S05]  /*0a30*/  BSYNC.RECONVERGENT B2 ;  /* 0x0000000000027941 */ /* 0x000fea0003800200 */
.L_x_54:
[----:B------:R-:W-:-:S05]  /*0a40*/  VIADD R10, R10, 0x1 ;  /* 0x000000010a0a7836 */ /* 0x000fca0000000000 */
[----:B------:R-:W-:-:S13]  /*0a50*/  ISETP.GE.U32.AND P0, PT, R10, R13, PT ;  /* 0x0000000d0a00720c */ /* 0x000fda0003f06070 */
[----:B------:R-:W-:Y:S05]  /*0a60*/  @!P0 BRA `(.L_x_56) ;  /* 0xfffffffc00948947 */ /* 0x000fea000383ffff */
[----:B------:R-:W-:Y:S05]  /*0a70*/  BSYNC.RECONVERGENT B1 ;  /* 0x0000000000017941 */ /* 0x000fea0003800200 */
.L_x_53:
[----:B------:R-:W-:-:S05]  /*0a80*/  VIADD R11, R11, 0x1 ;  /* 0x000000010b0b7836 */ /* 0x000fca0000000000 */
[----:B------:R-:W-:-:S13]  /*0a90*/  ISETP.GE.U32.AND P0, PT, R11, R13, PT ;  /* 0x0000000d0b00720c */ /* 0x000fda0003f06070 */
[----:B------:R-:W-:Y:S05]  /*0aa0*/  @!P0 BRA `(.L_x_57) ;  /* 0xfffffffc007c8947 */ /* 0x000fea000383ffff */
.L_x_52:
[----:B------:R-:W-:Y:S05]  /*0ab0*/  BSYNC.RECONVERGENT B0 ;  /* 0x0000000000007941 */ /* 0x000fea0003800200 */
.L_x_51:
[----:B------:R-:W-:-:S13]  /*0ac0*/  ISETP.NE.AND P0, PT, R24, RZ, PT ;  /* 0x000000ff1800720c */ /* 0x000fda0003f05270 */
[----:B------:R-:W-:Y:S05]  /*0ad0*/  @!P0 BRA `(.L_x_58) ;  /* 0xfffffff400788947 */ /* 0x000fea000383ffff */
[----:B------:R-:W-:Y:S05]  /*0ae0*/  EXIT ;  /* 0x000000000000794d */ /* 0x000fea0003800000 */
.L_x_59:
        /* <DEDUP_REMOVED lines=9> */
.L_x_61:


//--------------------- .nv.global.init           --------------------------
	.section	.nv.global.init,"aw",@progbits
.nv.global.init:
	.type		$str$4,@object
	.size		$str$4,($str$5 - $str$4)
$str$4:
        /*0000*/ 	.byte	0x61, 0x2d, 0x3e, 0x73, 0x69, 0x7a, 0x65, 0x20, 0x3d, 0x3d, 0x20, 0x62, 0x2d, 0x3e, 0x73, 0x69
        /*0010*/ 	.byte	0x7a, 0x65, 0x00
	.type		$str$5,@object
	.size		$str$5,($str$6 - $str$5)
$str$5:
        /*0013*/ 	.byte	0x61, 0x2d, 0x3e, 0x73, 0x69, 0x7a, 0x65, 0x20, 0x3d, 0x3d, 0x20, 0x6f, 0x75, 0x74, 0x2d, 0x3e
        /*0023*/ 	.byte	0x73, 0x69, 0x7a, 0x65, 0x00
	.type		$str$6,@object
	.size		$str$6,($str$3 - $str$6)
$str$6:
        /*0028*/ 	.byte	0x61, 0x2d, 0x3e, 0x64, 0x61, 0x74, 0x61, 0x5b, 0x30, 0x5d, 0x2d, 0x3e, 0x73, 0x69, 0x7a, 0x65
        /*0038*/ 	.byte	0x20, 0x3d, 0x3d, 0x20, 0x34, 0x00
	.type		$str$3,@object
	.size		$str$3,(__unnamed_3 - $str$3)
$str$3:
        /*003e*/ 	.byte	0x2f, 0x74, 0x6d, 0x70, 0x2f, 0x73, 0x61, 0x73, 0x73, 0x5f, 0x63, 0x75, 0x5f, 0x72, 0x68, 0x6c
        /*004e*/ 	.byte	0x6b, 0x68, 0x79, 0x35, 0x77, 0x2f, 0x6b, 0x2e, 0x63, 0x75, 0x00
	.type		__unnamed_3,@object
	.size		__unnamed_3,(__unnamed_1 - __unnamed_3)
__unnamed_3:
        /*0059*/ 	.byte	0x76, 0x6f, 0x69, 0x64, 0x20, 0x6c, 0x6f, 0x6f, 0x70, 0x32, 0x28, 0x75, 0x6e, 0x73, 0x69, 0x67
        /*0069*/ 	.byte	0x6e, 0x65, 0x64, 0x20, 0x69, 0x6e, 0x74, 0x2c, 0x20, 0x75, 0x6e, 0x73, 0x69, 0x67, 0x6e, 0x65
        /*0079*/ 	.byte	0x64, 0x20, 0x69, 0x6e, 0x74, 0x2c, 0x20, 0x6d, 0x62, 0x6c, 0x6f, 0x63, 0x6b, 0x5f, 0x74, 0x20
        /*0089*/ 	.byte	0x2a, 0x2c, 0x20, 0x6d, 0x62, 0x6c, 0x6f, 0x63, 0x6b, 0x5f, 0x74, 0x20, 0x2a, 0x29, 0x00
	.type		__unnamed_1,@object
	.size		__unnamed_1,(__unnamed_2 - __unnamed_1)
__unnamed_1:
        /*0098*/ 	.byte	0x76, 0x6f, 0x69, 0x64, 0x20, 0x6d, 0x61, 0x74, 0x72, 0x69, 0x78, 0x5f, 0x73, 0x75, 0x62, 0x28
        /*00a8*/ 	.byte	0x63, 0x6f, 0x6e, 0x73, 0x74, 0x20, 0x6d, 0x61, 0x74, 0x72, 0x69, 0x78, 0x5f, 0x74, 0x20, 0x2a
        /*00b8*/ 	.byte	0x2c, 0x20, 0x63, 0x6f, 0x6e, 0x73, 0x74, 0x20, 0x6d, 0x61, 0x74, 0x72, 0x69, 0x78, 0x5f, 0x74
        /*00c8*/ 	.byte	0x20, 0x2a, 0x2c, 0x20, 0x6d, 0x61, 0x74, 0x72, 0x69, 0x78, 0x5f, 0x74, 0x20, 0x2a, 0x29, 0x00
	.type		__unnamed_2,@object
	.size		__unnamed_2,(.L_1 - __unnamed_2)
__unnamed_2:
        /*00d8*/ 	.byte	0x76, 0x6f, 0x69, 0x64, 0x20, 0x6d, 0x61, 0x74, 0x72, 0x69, 0x78, 0x5f, 0x6d, 0x75, 0x6c, 0x28
        /*00e8*/ 	.byte	0x63, 0x6f, 0x6e, 0x73, 0x74, 0x20, 0x6d, 0x61, 0x74, 0x72, 0x69, 0x78, 0x5f, 0x74, 0x20, 0x2a
        /*00f8*/ 	.byte	0x2c, 0x20, 0x63, 0x6f, 0x6e, 0x73, 0x74, 0x20, 0x6d, 0x61, 0x74, 0x72, 0x69, 0x78, 0x5f, 0x74
        /*0108*/ 	.byte	0x20, 0x2a, 0x2c, 0x20, 0x6d, 0x61, 0x74, 0x72, 0x69, 0x78, 0x5f, 0x74, 0x20, 0x2a, 0x29, 0x00
.L_1:


//--------------------- .nv.shared.reserved.0     --------------------------
	.section	.nv.shared.reserved.0,"aw",@nobits
	.weak		__nv_reservedSMEM_offset_0_alias
	.size		__nv_reservedSMEM_offset_0_alias, 0, 64
	.other		__nv_reservedSMEM_offset_0_alias,@"STO_CUDA_RESERVED_SHARED STV_DEFAULT"
__nv_reservedSMEM_offset_0_alias:
	.zero		0
	.zero		64


//--------------------- .nv.constant0._Z5loop2jjP8mblock_tS0_ --------------------------
	.section	.nv.constant0._Z5loop2jjP8mblock_tS0_,"a",@progbits
	.sectionflags	@""
	.align	4
.nv.constant0._Z5loop2jjP8mblock_tS0_:
	.zero		920


//--------------------- .nv.constant0._Z5loop1jjP8mblock_tPKS_PK8matrix_t --------------------------
	.section	.nv.constant0._Z5loop1jjP8mblock_tPKS_PK8matrix_t,"a",@progbits
	.sectionflags	@""
	.align	4
.nv.constant0._Z5loop1jjP8mblock_tPKS_PK8matrix_t:
	.zero		928


//--------------------- SYMBOLS --------------------------

	.type		.nv.reservedSmem.offset0,@object
	.size		.nv.reservedSmem.offset0,0x4
	.type		__assertfail,@function
